//
// Generated by NVIDIA NVVM Compiler
//
// Compiler Build ID: CL-36424714
// Cuda compilation tools, release 13.0, V13.0.88
// Based on NVVM 20.0.0
//

.version 9.0
.target sm_100
.address_size 64

	// .globl	_Z10reduction9ILj2048EEvPiS0_
.extern .shared .align 16 .b8 s_idata[];

.visible .entry _Z10reduction9ILj2048EEvPiS0_(
	.param .u64 .ptr .align 1 _Z10reduction9ILj2048EEvPiS0__param_0,
	.param .u64 .ptr .align 1 _Z10reduction9ILj2048EEvPiS0__param_1
)
{
	.reg .pred 	%p<7>;
	.reg .b32 	%r<47>;
	.reg .b64 	%rd<11>;

	ld.param.u64 	%rd2, [_Z10reduction9ILj2048EEvPiS0__param_0];
	ld.param.u64 	%rd1, [_Z10reduction9ILj2048EEvPiS0__param_1];
	cvta.to.global.u64 	%rd3, %rd2;
	mov.u32 	%r1, %ctaid.x;
	mov.u32 	%r4, %ntid.x;
	mul.lo.s32 	%r5, %r4, %r1;
	shl.b32 	%r6, %r5, 1;
	mov.u32 	%r2, %tid.x;
	add.s32 	%r7, %r6, %r2;
	mul.wide.s32 	%rd4, %r7, 4;
	add.s64 	%rd5, %rd3, %rd4;
	ld.global.u32 	%r8, [%rd5];
	add.s32 	%r9, %r7, %r4;
	mul.wide.u32 	%rd6, %r9, 4;
	add.s64 	%rd7, %rd3, %rd6;
	ld.global.u32 	%r10, [%rd7];
	add.s32 	%r11, %r10, %r8;
	shl.b32 	%r12, %r7, 2;
	mov.u32 	%r13, s_idata;
	add.s32 	%r14, %r13, %r12;
	st.volatile.shared.u32 	[%r14], %r11;
	bar.sync 	0;
	setp.gt.u32 	%p1, %r2, 511;
	shl.b32 	%r15, %r2, 2;
	add.s32 	%r3, %r13, %r15;
	@%p1 bra 	$L__BB0_2;
	ld.volatile.shared.u32 	%r16, [%r3+2048];
	ld.volatile.shared.u32 	%r17, [%r3];
	add.s32 	%r18, %r17, %r16;
	st.volatile.shared.u32 	[%r3], %r18;
$L__BB0_2:
	bar.sync 	0;
	setp.gt.u32 	%p2, %r2, 255;
	@%p2 bra 	$L__BB0_4;
	ld.volatile.shared.u32 	%r19, [%r3+1024];
	ld.volatile.shared.u32 	%r20, [%r3];
	add.s32 	%r21, %r20, %r19;
	st.volatile.shared.u32 	[%r3], %r21;
$L__BB0_4:
	bar.sync 	0;
	setp.gt.u32 	%p3, %r2, 127;
	@%p3 bra 	$L__BB0_6;
	ld.volatile.shared.u32 	%r22, [%r3+512];
	ld.volatile.shared.u32 	%r23, [%r3];
	add.s32 	%r24, %r23, %r22;
	st.volatile.shared.u32 	[%r3], %r24;
$L__BB0_6:
	bar.sync 	0;
	setp.gt.u32 	%p4, %r2, 63;
	@%p4 bra 	$L__BB0_8;
	ld.volatile.shared.u32 	%r25, [%r3+256];
	ld.volatile.shared.u32 	%r26, [%r3];
	add.s32 	%r27, %r26, %r25;
	st.volatile.shared.u32 	[%r3], %r27;
$L__BB0_8:
	bar.sync 	0;
	setp.gt.u32 	%p5, %r2, 31;
	@%p5 bra 	$L__BB0_11;
	ld.volatile.shared.u32 	%r28, [%r3+128];
	ld.volatile.shared.u32 	%r29, [%r3];
	add.s32 	%r30, %r29, %r28;
	st.volatile.shared.u32 	[%r3], %r30;
	ld.volatile.shared.u32 	%r31, [%r3+64];
	ld.volatile.shared.u32 	%r32, [%r3];
	add.s32 	%r33, %r32, %r31;
	st.volatile.shared.u32 	[%r3], %r33;
	ld.volatile.shared.u32 	%r34, [%r3+32];
	ld.volatile.shared.u32 	%r35, [%r3];
	add.s32 	%r36, %r35, %r34;
	st.volatile.shared.u32 	[%r3], %r36;
	ld.volatile.shared.u32 	%r37, [%r3+16];
	ld.volatile.shared.u32 	%r38, [%r3];
	add.s32 	%r39, %r38, %r37;
	st.volatile.shared.u32 	[%r3], %r39;
	ld.volatile.shared.u32 	%r40, [%r3+8];
	ld.volatile.shared.u32 	%r41, [%r3];
	add.s32 	%r42, %r41, %r40;
	st.volatile.shared.u32 	[%r3], %r42;
	ld.volatile.shared.u32 	%r43, [%r3+4];
	ld.volatile.shared.u32 	%r44, [%r3];
	add.s32 	%r45, %r44, %r43;
	st.volatile.shared.u32 	[%r3], %r45;
	setp.ne.s32 	%p6, %r2, 0;
	@%p6 bra 	$L__BB0_11;
	ld.volatile.shared.u32 	%r46, [s_idata];
	cvta.to.global.u64 	%rd8, %rd1;
	mul.wide.u32 	%rd9, %r1, 4;
	add.s64 	%rd10, %rd8, %rd9;
	st.global.u32 	[%rd10], %r46;
$L__BB0_11:
	ret;

}
	// .globl	_Z10reduction9ILj1024EEvPiS0_
.visible .entry _Z10reduction9ILj1024EEvPiS0_(
	.param .u64 .ptr .align 1 _Z10reduction9ILj1024EEvPiS0__param_0,
	.param .u64 .ptr .align 1 _Z10reduction9ILj1024EEvPiS0__param_1
)
{
	.reg .pred 	%p<6>;
	.reg .b32 	%r<44>;
	.reg .b64 	%rd<11>;

	ld.param.u64 	%rd2, [_Z10reduction9ILj1024EEvPiS0__param_0];
	ld.param.u64 	%rd1, [_Z10reduction9ILj1024EEvPiS0__param_1];
	cvta.to.global.u64 	%rd3, %rd2;
	mov.u32 	%r1, %ctaid.x;
	mov.u32 	%r4, %ntid.x;
	mul.lo.s32 	%r5, %r4, %r1;
	shl.b32 	%r6, %r5, 1;
	mov.u32 	%r2, %tid.x;
	add.s32 	%r7, %r6, %r2;
	mul.wide.s32 	%rd4, %r7, 4;
	add.s64 	%rd5, %rd3, %rd4;
	ld.global.u32 	%r8, [%rd5];
	add.s32 	%r9, %r7, %r4;
	mul.wide.u32 	%rd6, %r9, 4;
	add.s64 	%rd7, %rd3, %rd6;
	ld.global.u32 	%r10, [%rd7];
	add.s32 	%r11, %r10, %r8;
	shl.b32 	%r12, %r7, 2;
	mov.u32 	%r13, s_idata;
	add.s32 	%r14, %r13, %r12;
	st.volatile.shared.u32 	[%r14], %r11;
	bar.sync 	0;
	setp.gt.u32 	%p1, %r2, 255;
	shl.b32 	%r15, %r2, 2;
	add.s32 	%r3, %r13, %r15;
	@%p1 bra 	$L__BB1_2;
	ld.volatile.shared.u32 	%r16, [%r3+1024];
	ld.volatile.shared.u32 	%r17, [%r3];
	add.s32 	%r18, %r17, %r16;
	st.volatile.shared.u32 	[%r3], %r18;
$L__BB1_2:
	bar.sync 	0;
	setp.gt.u32 	%p2, %r2, 127;
	@%p2 bra 	$L__BB1_4;
	ld.volatile.shared.u32 	%r19, [%r3+512];
	ld.volatile.shared.u32 	%r20, [%r3];
	add.s32 	%r21, %r20, %r19;
	st.volatile.shared.u32 	[%r3], %r21;
$L__BB1_4:
	bar.sync 	0;
	setp.gt.u32 	%p3, %r2, 63;
	@%p3 bra 	$L__BB1_6;
	ld.volatile.shared.u32 	%r22, [%r3+256];
	ld.volatile.shared.u32 	%r23, [%r3];
	add.s32 	%r24, %r23, %r22;
	st.volatile.shared.u32 	[%r3], %r24;
$L__BB1_6:
	bar.sync 	0;
	setp.gt.u32 	%p4, %r2, 31;
	@%p4 bra 	$L__BB1_9;
	ld.volatile.shared.u32 	%r25, [%r3+128];
	ld.volatile.shared.u32 	%r26, [%r3];
	add.s32 	%r27, %r26, %r25;
	st.volatile.shared.u32 	[%r3], %r27;
	ld.volatile.shared.u32 	%r28, [%r3+64];
	ld.volatile.shared.u32 	%r29, [%r3];
	add.s32 	%r30, %r29, %r28;
	st.volatile.shared.u32 	[%r3], %r30;
	ld.volatile.shared.u32 	%r31, [%r3+32];
	ld.volatile.shared.u32 	%r32, [%r3];
	add.s32 	%r33, %r32, %r31;
	st.volatile.shared.u32 	[%r3], %r33;
	ld.volatile.shared.u32 	%r34, [%r3+16];
	ld.volatile.shared.u32 	%r35, [%r3];
	add.s32 	%r36, %r35, %r34;
	st.volatile.shared.u32 	[%r3], %r36;
	ld.volatile.shared.u32 	%r37, [%r3+8];
	ld.volatile.shared.u32 	%r38, [%r3];
	add.s32 	%r39, %r38, %r37;
	st.volatile.shared.u32 	[%r3], %r39;
	ld.volatile.shared.u32 	%r40, [%r3+4];
	ld.volatile.shared.u32 	%r41, [%r3];
	add.s32 	%r42, %r41, %r40;
	st.volatile.shared.u32 	[%r3], %r42;
	setp.ne.s32 	%p5, %r2, 0;
	@%p5 bra 	$L__BB1_9;
	ld.volatile.shared.u32 	%r43, [s_idata];
	cvta.to.global.u64 	%rd8, %rd1;
	mul.wide.u32 	%rd9, %r1, 4;
	add.s64 	%rd10, %rd8, %rd9;
	st.global.u32 	[%rd10], %r43;
$L__BB1_9:
	ret;

}
	// .globl	_Z10reduction9ILj512EEvPiS0_
.visible .entry _Z10reduction9ILj512EEvPiS0_(
	.param .u64 .ptr .align 1 _Z10reduction9ILj512EEvPiS0__param_0,
	.param .u64 .ptr .align 1 _Z10reduction9ILj512EEvPiS0__param_1
)
{
	.reg .pred 	%p<5>;
	.reg .b32 	%r<41>;
	.reg .b64 	%rd<11>;

	ld.param.u64 	%rd2, [_Z10reduction9ILj512EEvPiS0__param_0];
	ld.param.u64 	%rd1, [_Z10reduction9ILj512EEvPiS0__param_1];
	cvta.to.global.u64 	%rd3, %rd2;
	mov.u32 	%r1, %ctaid.x;
	mov.u32 	%r4, %ntid.x;
	mul.lo.s32 	%r5, %r4, %r1;
	shl.b32 	%r6, %r5, 1;
	mov.u32 	%r2, %tid.x;
	add.s32 	%r7, %r6, %r2;
	mul.wide.s32 	%rd4, %r7, 4;
	add.s64 	%rd5, %rd3, %rd4;
	ld.global.u32 	%r8, [%rd5];
	add.s32 	%r9, %r7, %r4;
	mul.wide.u32 	%rd6, %r9, 4;
	add.s64 	%rd7, %rd3, %rd6;
	ld.global.u32 	%r10, [%rd7];
	add.s32 	%r11, %r10, %r8;
	shl.b32 	%r12, %r7, 2;
	mov.u32 	%r13, s_idata;
	add.s32 	%r14, %r13, %r12;
	st.volatile.shared.u32 	[%r14], %r11;
	bar.sync 	0;
	setp.gt.u32 	%p1, %r2, 127;
	shl.b32 	%r15, %r2, 2;
	add.s32 	%r3, %r13, %r15;
	@%p1 bra 	$L__BB2_2;
	ld.volatile.shared.u32 	%r16, [%r3+512];
	ld.volatile.shared.u32 	%r17, [%r3];
	add.s32 	%r18, %r17, %r16;
	st.volatile.shared.u32 	[%r3], %r18;
$L__BB2_2:
	bar.sync 	0;
	setp.gt.u32 	%p2, %r2, 63;
	@%p2 bra 	$L__BB2_4;
	ld.volatile.shared.u32 	%r19, [%r3+256];
	ld.volatile.shared.u32 	%r20, [%r3];
	add.s32 	%r21, %r20, %r19;
	st.volatile.shared.u32 	[%r3], %r21;
$L__BB2_4:
	bar.sync 	0;
	setp.gt.u32 	%p3, %r2, 31;
	@%p3 bra 	$L__BB2_7;
	ld.volatile.shared.u32 	%r22, [%r3+128];
	ld.volatile.shared.u32 	%r23, [%r3];
	add.s32 	%r24, %r23, %r22;
	st.volatile.shared.u32 	[%r3], %r24;
	ld.volatile.shared.u32 	%r25, [%r3+64];
	ld.volatile.shared.u32 	%r26, [%r3];
	add.s32 	%r27, %r26, %r25;
	st.volatile.shared.u32 	[%r3], %r27;
	ld.volatile.shared.u32 	%r28, [%r3+32];
	ld.volatile.shared.u32 	%r29, [%r3];
	add.s32 	%r30, %r29, %r28;
	st.volatile.shared.u32 	[%r3], %r30;
	ld.volatile.shared.u32 	%r31, [%r3+16];
	ld.volatile.shared.u32 	%r32, [%r3];
	add.s32 	%r33, %r32, %r31;
	st.volatile.shared.u32 	[%r3], %r33;
	ld.volatile.shared.u32 	%r34, [%r3+8];
	ld.volatile.shared.u32 	%r35, [%r3];
	add.s32 	%r36, %r35, %r34;
	st.volatile.shared.u32 	[%r3], %r36;
	ld.volatile.shared.u32 	%r37, [%r3+4];
	ld.volatile.shared.u32 	%r38, [%r3];
	add.s32 	%r39, %r38, %r37;
	st.volatile.shared.u32 	[%r3], %r39;
	setp.ne.s32 	%p4, %r2, 0;
	@%p4 bra 	$L__BB2_7;
	ld.volatile.shared.u32 	%r40, [s_idata];
	cvta.to.global.u64 	%rd8, %rd1;
	mul.wide.u32 	%rd9, %r1, 4;
	add.s64 	%rd10, %rd8, %rd9;
	st.global.u32 	[%rd10], %r40;
$L__BB2_7:
	ret;

}
	// .globl	_Z10reduction9ILj256EEvPiS0_
.visible .entry _Z10reduction9ILj256EEvPiS0_(
	.param .u64 .ptr .align 1 _Z10reduction9ILj256EEvPiS0__param_0,
	.param .u64 .ptr .align 1 _Z10reduction9ILj256EEvPiS0__param_1
)
{
	.reg .pred 	%p<4>;
	.reg .b32 	%r<38>;
	.reg .b64 	%rd<11>;

	ld.param.u64 	%rd2, [_Z10reduction9ILj256EEvPiS0__param_0];
	ld.param.u64 	%rd1, [_Z10reduction9ILj256EEvPiS0__param_1];
	cvta.to.global.u64 	%rd3, %rd2;
	mov.u32 	%r1, %ctaid.x;
	mov.u32 	%r4, %ntid.x;
	mul.lo.s32 	%r5, %r4, %r1;
	shl.b32 	%r6, %r5, 1;
	mov.u32 	%r2, %tid.x;
	add.s32 	%r7, %r6, %r2;
	mul.wide.s32 	%rd4, %r7, 4;
	add.s64 	%rd5, %rd3, %rd4;
	ld.global.u32 	%r8, [%rd5];
	add.s32 	%r9, %r7, %r4;
	mul.wide.u32 	%rd6, %r9, 4;
	add.s64 	%rd7, %rd3, %rd6;
	ld.global.u32 	%r10, [%rd7];
	add.s32 	%r11, %r10, %r8;
	shl.b32 	%r12, %r7, 2;
	mov.u32 	%r13, s_idata;
	add.s32 	%r14, %r13, %r12;
	st.volatile.shared.u32 	[%r14], %r11;
	bar.sync 	0;
	setp.gt.u32 	%p1, %r2, 63;
	shl.b32 	%r15, %r2, 2;
	add.s32 	%r3, %r13, %r15;
	@%p1 bra 	$L__BB3_2;
	ld.volatile.shared.u32 	%r16, [%r3+256];
	ld.volatile.shared.u32 	%r17, [%r3];
	add.s32 	%r18, %r17, %r16;
	st.volatile.shared.u32 	[%r3], %r18;
$L__BB3_2:
	bar.sync 	0;
	setp.gt.u32 	%p2, %r2, 31;
	@%p2 bra 	$L__BB3_5;
	ld.volatile.shared.u32 	%r19, [%r3+128];
	ld.volatile.shared.u32 	%r20, [%r3];
	add.s32 	%r21, %r20, %r19;
	st.volatile.shared.u32 	[%r3], %r21;
	ld.volatile.shared.u32 	%r22, [%r3+64];
	ld.volatile.shared.u32 	%r23, [%r3];
	add.s32 	%r24, %r23, %r22;
	st.volatile.shared.u32 	[%r3], %r24;
	ld.volatile.shared.u32 	%r25, [%r3+32];
	ld.volatile.shared.u32 	%r26, [%r3];
	add.s32 	%r27, %r26, %r25;
	st.volatile.shared.u32 	[%r3], %r27;
	ld.volatile.shared.u32 	%r28, [%r3+16];
	ld.volatile.shared.u32 	%r29, [%r3];
	add.s32 	%r30, %r29, %r28;
	st.volatile.shared.u32 	[%r3], %r30;
	ld.volatile.shared.u32 	%r31, [%r3+8];
	ld.volatile.shared.u32 	%r32, [%r3];
	add.s32 	%r33, %r32, %r31;
	st.volatile.shared.u32 	[%r3], %r33;
	ld.volatile.shared.u32 	%r34, [%r3+4];
	ld.volatile.shared.u32 	%r35, [%r3];
	add.s32 	%r36, %r35, %r34;
	st.volatile.shared.u32 	[%r3], %r36;
	setp.ne.s32 	%p3, %r2, 0;
	@%p3 bra 	$L__BB3_5;
	ld.volatile.shared.u32 	%r37, [s_idata];
	cvta.to.global.u64 	%rd8, %rd1;
	mul.wide.u32 	%rd9, %r1, 4;
	add.s64 	%rd10, %rd8, %rd9;
	st.global.u32 	[%rd10], %r37;
$L__BB3_5:
	ret;

}
	// .globl	_Z10reduction9ILj128EEvPiS0_
.visible .entry _Z10reduction9ILj128EEvPiS0_(
	.param .u64 .ptr .align 1 _Z10reduction9ILj128EEvPiS0__param_0,
	.param .u64 .ptr .align 1 _Z10reduction9ILj128EEvPiS0__param_1
)
{
	.reg .pred 	%p<3>;
	.reg .b32 	%r<36>;
	.reg .b64 	%rd<11>;

	ld.param.u64 	%rd2, [_Z10reduction9ILj128EEvPiS0__param_0];
	ld.param.u64 	%rd1, [_Z10reduction9ILj128EEvPiS0__param_1];
	cvta.to.global.u64 	%rd3, %rd2;
	mov.u32 	%r1, %ctaid.x;
	mov.u32 	%r3, %ntid.x;
	mul.lo.s32 	%r4, %r3, %r1;
	shl.b32 	%r5, %r4, 1;
	mov.u32 	%r2, %tid.x;
	add.s32 	%r6, %r5, %r2;
	mul.wide.s32 	%rd4, %r6, 4;
	add.s64 	%rd5, %rd3, %rd4;
	ld.global.u32 	%r7, [%rd5];
	add.s32 	%r8, %r6, %r3;
	mul.wide.u32 	%rd6, %r8, 4;
	add.s64 	%rd7, %rd3, %rd6;
	ld.global.u32 	%r9, [%rd7];
	add.s32 	%r10, %r9, %r7;
	shl.b32 	%r11, %r6, 2;
	mov.u32 	%r12, s_idata;
	add.s32 	%r13, %r12, %r11;
	st.volatile.shared.u32 	[%r13], %r10;
	bar.sync 	0;
	setp.gt.u32 	%p1, %r2, 31;
	@%p1 bra 	$L__BB4_3;
	shl.b32 	%r14, %r2, 2;
	add.s32 	%r16, %r12, %r14;
	ld.volatile.shared.u32 	%r17, [%r16+128];
	ld.volatile.shared.u32 	%r18, [%r16];
	add.s32 	%r19, %r18, %r17;
	st.volatile.shared.u32 	[%r16], %r19;
	ld.volatile.shared.u32 	%r20, [%r16+64];
	ld.volatile.shared.u32 	%r21, [%r16];
	add.s32 	%r22, %r21, %r20;
	st.volatile.shared.u32 	[%r16], %r22;
	ld.volatile.shared.u32 	%r23, [%r16+32];
	ld.volatile.shared.u32 	%r24, [%r16];
	add.s32 	%r25, %r24, %r23;
	st.volatile.shared.u32 	[%r16], %r25;
	ld.volatile.shared.u32 	%r26, [%r16+16];
	ld.volatile.shared.u32 	%r27, [%r16];
	add.s32 	%r28, %r27, %r26;
	st.volatile.shared.u32 	[%r16], %r28;
	ld.volatile.shared.u32 	%r29, [%r16+8];
	ld.volatile.shared.u32 	%r30, [%r16];
	add.s32 	%r31, %r30, %r29;
	st.volatile.shared.u32 	[%r16], %r31;
	ld.volatile.shared.u32 	%r32, [%r16+4];
	ld.volatile.shared.u32 	%r33, [%r16];
	add.s32 	%r34, %r33, %r32;
	st.volatile.shared.u32 	[%r16], %r34;
	setp.ne.s32 	%p2, %r2, 0;
	@%p2 bra 	$L__BB4_3;
	ld.volatile.shared.u32 	%r35, [s_idata];
	cvta.to.global.u64 	%rd8, %rd1;
	mul.wide.u32 	%rd9, %r1, 4;
	add.s64 	%rd10, %rd8, %rd9;
	st.global.u32 	[%rd10], %r35;
$L__BB4_3:
	ret;

}
	// .globl	_Z10reduction9ILj64EEvPiS0_
.visible .entry _Z10reduction9ILj64EEvPiS0_(
	.param .u64 .ptr .align 1 _Z10reduction9ILj64EEvPiS0__param_0,
	.param .u64 .ptr .align 1 _Z10reduction9ILj64EEvPiS0__param_1
)
{
	.reg .pred 	%p<3>;
	.reg .b32 	%r<33>;
	.reg .b64 	%rd<11>;

	ld.param.u64 	%rd2, [_Z10reduction9ILj64EEvPiS0__param_0];
	ld.param.u64 	%rd1, [_Z10reduction9ILj64EEvPiS0__param_1];
	cvta.to.global.u64 	%rd3, %rd2;
	mov.u32 	%r1, %ctaid.x;
	mov.u32 	%r3, %ntid.x;
	mul.lo.s32 	%r4, %r3, %r1;
	shl.b32 	%r5, %r4, 1;
	mov.u32 	%r2, %tid.x;
	add.s32 	%r6, %r5, %r2;
	mul.wide.s32 	%rd4, %r6, 4;
	add.s64 	%rd5, %rd3, %rd4;
	ld.global.u32 	%r7, [%rd5];
	add.s32 	%r8, %r6, %r3;
	mul.wide.u32 	%rd6, %r8, 4;
	add.s64 	%rd7, %rd3, %rd6;
	ld.global.u32 	%r9, [%rd7];
	add.s32 	%r10, %r9, %r7;
	shl.b32 	%r11, %r6, 2;
	mov.u32 	%r12, s_idata;
	add.s32 	%r13, %r12, %r11;
	st.volatile.shared.u32 	[%r13], %r10;
	bar.sync 	0;
	setp.gt.u32 	%p1, %r2, 31;
	@%p1 bra 	$L__BB5_3;
	shl.b32 	%r14, %r2, 2;
	add.s32 	%r16, %r12, %r14;
	ld.volatile.shared.u32 	%r17, [%r16+64];
	ld.volatile.shared.u32 	%r18, [%r16];
	add.s32 	%r19, %r18, %r17;
	st.volatile.shared.u32 	[%r16], %r19;
	ld.volatile.shared.u32 	%r20, [%r16+32];
	ld.volatile.shared.u32 	%r21, [%r16];
	add.s32 	%r22, %r21, %r20;
	st.volatile.shared.u32 	[%r16], %r22;
	ld.volatile.shared.u32 	%r23, [%r16+16];
	ld.volatile.shared.u32 	%r24, [%r16];
	add.s32 	%r25, %r24, %r23;
	st.volatile.shared.u32 	[%r16], %r25;
	ld.volatile.shared.u32 	%r26, [%r16+8];
	ld.volatile.shared.u32 	%r27, [%r16];
	add.s32 	%r28, %r27, %r26;
	st.volatile.shared.u32 	[%r16], %r28;
	ld.volatile.shared.u32 	%r29, [%r16+4];
	ld.volatile.shared.u32 	%r30, [%r16];
	add.s32 	%r31, %r30, %r29;
	st.volatile.shared.u32 	[%r16], %r31;
	setp.ne.s32 	%p2, %r2, 0;
	@%p2 bra 	$L__BB5_3;
	ld.volatile.shared.u32 	%r32, [s_idata];
	cvta.to.global.u64 	%rd8, %rd1;
	mul.wide.u32 	%rd9, %r1, 4;
	add.s64 	%rd10, %rd8, %rd9;
	st.global.u32 	[%rd10], %r32;
$L__BB5_3:
	ret;

}
	// .globl	_Z10reduction9ILj32EEvPiS0_
.visible .entry _Z10reduction9ILj32EEvPiS0_(
	.param .u64 .ptr .align 1 _Z10reduction9ILj32EEvPiS0__param_0,
	.param .u64 .ptr .align 1 _Z10reduction9ILj32EEvPiS0__param_1
)
{
	.reg .pred 	%p<3>;
	.reg .b32 	%r<30>;
	.reg .b64 	%rd<11>;

	ld.param.u64 	%rd2, [_Z10reduction9ILj32EEvPiS0__param_0];
	ld.param.u64 	%rd1, [_Z10reduction9ILj32EEvPiS0__param_1];
	cvta.to.global.u64 	%rd3, %rd2;
	mov.u32 	%r1, %ctaid.x;
	mov.u32 	%r3, %ntid.x;
	mul.lo.s32 	%r4, %r3, %r1;
	shl.b32 	%r5, %r4, 1;
	mov.u32 	%r2, %tid.x;
	add.s32 	%r6, %r5, %r2;
	mul.wide.s32 	%rd4, %r6, 4;
	add.s64 	%rd5, %rd3, %rd4;
	ld.global.u32 	%r7, [%rd5];
	add.s32 	%r8, %r6, %r3;
	mul.wide.u32 	%rd6, %r8, 4;
	add.s64 	%rd7, %rd3, %rd6;
	ld.global.u32 	%r9, [%rd7];
	add.s32 	%r10, %r9, %r7;
	shl.b32 	%r11, %r6, 2;
	mov.u32 	%r12, s_idata;
	add.s32 	%r13, %r12, %r11;
	st.volatile.shared.u32 	[%r13], %r10;
	bar.sync 	0;
	setp.gt.u32 	%p1, %r2, 31;
	@%p1 bra 	$L__BB6_3;
	shl.b32 	%r14, %r2, 2;
	add.s32 	%r16, %r12, %r14;
	ld.volatile.shared.u32 	%r17, [%r16+32];
	ld.volatile.shared.u32 	%r18, [%r16];
	add.s32 	%r19, %r18, %r17;
	st.volatile.shared.u32 	[%r16], %r19;
	ld.volatile.shared.u32 	%r20, [%r16+16];
	ld.volatile.shared.u32 	%r21, [%r16];
	add.s32 	%r22, %r21, %r20;
	st.volatile.shared.u32 	[%r16], %r22;
	ld.volatile.shared.u32 	%r23, [%r16+8];
	ld.volatile.shared.u32 	%r24, [%r16];
	add.s32 	%r25, %r24, %r23;
	st.volatile.shared.u32 	[%r16], %r25;
	ld.volatile.shared.u32 	%r26, [%r16+4];
	ld.volatile.shared.u32 	%r27, [%r16];
	add.s32 	%r28, %r27, %r26;
	st.volatile.shared.u32 	[%r16], %r28;
	setp.ne.s32 	%p2, %r2, 0;
	@%p2 bra 	$L__BB6_3;
	ld.volatile.shared.u32 	%r29, [s_idata];
	cvta.to.global.u64 	%rd8, %rd1;
	mul.wide.u32 	%rd9, %r1, 4;
	add.s64 	%rd10, %rd8, %rd9;
	st.global.u32 	[%rd10], %r29;
$L__BB6_3:
	ret;

}
	// .globl	_Z10reduction9ILj16EEvPiS0_
.visible .entry _Z10reduction9ILj16EEvPiS0_(
	.param .u64 .ptr .align 1 _Z10reduction9ILj16EEvPiS0__param_0,
	.param .u64 .ptr .align 1 _Z10reduction9ILj16EEvPiS0__param_1
)
{
	.reg .pred 	%p<3>;
	.reg .b32 	%r<27>;
	.reg .b64 	%rd<11>;

	ld.param.u64 	%rd2, [_Z10reduction9ILj16EEvPiS0__param_0];
	ld.param.u64 	%rd1, [_Z10reduction9ILj16EEvPiS0__param_1];
	cvta.to.global.u64 	%rd3, %rd2;
	mov.u32 	%r1, %ctaid.x;
	mov.u32 	%r3, %ntid.x;
	mul.lo.s32 	%r4, %r3, %r1;
	shl.b32 	%r5, %r4, 1;
	mov.u32 	%r2, %tid.x;
	add.s32 	%r6, %r5, %r2;
	mul.wide.s32 	%rd4, %r6, 4;
	add.s64 	%rd5, %rd3, %rd4;
	ld.global.u32 	%r7, [%rd5];
	add.s32 	%r8, %r6, %r3;
	mul.wide.u32 	%rd6, %r8, 4;
	add.s64 	%rd7, %rd3, %rd6;
	ld.global.u32 	%r9, [%rd7];
	add.s32 	%r10, %r9, %r7;
	shl.b32 	%r11, %r6, 2;
	mov.u32 	%r12, s_idata;
	add.s32 	%r13, %r12, %r11;
	st.volatile.shared.u32 	[%r13], %r10;
	bar.sync 	0;
	setp.gt.u32 	%p1, %r2, 31;
	@%p1 bra 	$L__BB7_3;
	shl.b32 	%r14, %r2, 2;
	add.s32 	%r16, %r12, %r14;
	ld.volatile.shared.u32 	%r17, [%r16+16];
	ld.volatile.shared.u32 	%r18, [%r16];
	add.s32 	%r19, %r18, %r17;
	st.volatile.shared.u32 	[%r16], %r19;
	ld.volatile.shared.u32 	%r20, [%r16+8];
	ld.volatile.shared.u32 	%r21, [%r16];
	add.s32 	%r22, %r21, %r20;
	st.volatile.shared.u32 	[%r16], %r22;
	ld.volatile.shared.u32 	%r23, [%r16+4];
	ld.volatile.shared.u32 	%r24, [%r16];
	add.s32 	%r25, %r24, %r23;
	st.volatile.shared.u32 	[%r16], %r25;
	setp.ne.s32 	%p2, %r2, 0;
	@%p2 bra 	$L__BB7_3;
	ld.volatile.shared.u32 	%r26, [s_idata];
	cvta.to.global.u64 	%rd8, %rd1;
	mul.wide.u32 	%rd9, %r1, 4;
	add.s64 	%rd10, %rd8, %rd9;
	st.global.u32 	[%rd10], %r26;
$L__BB7_3:
	ret;

}
	// .globl	_Z10reduction9ILj8EEvPiS0_
.visible .entry _Z10reduction9ILj8EEvPiS0_(
	.param .u64 .ptr .align 1 _Z10reduction9ILj8EEvPiS0__param_0,
	.param .u64 .ptr .align 1 _Z10reduction9ILj8EEvPiS0__param_1
)
{
	.reg .pred 	%p<3>;
	.reg .b32 	%r<24>;
	.reg .b64 	%rd<11>;

	ld.param.u64 	%rd2, [_Z10reduction9ILj8EEvPiS0__param_0];
	ld.param.u64 	%rd1, [_Z10reduction9ILj8EEvPiS0__param_1];
	cvta.to.global.u64 	%rd3, %rd2;
	mov.u32 	%r1, %ctaid.x;
	mov.u32 	%r3, %ntid.x;
	mul.lo.s32 	%r4, %r3, %r1;
	shl.b32 	%r5, %r4, 1;
	mov.u32 	%r2, %tid.x;
	add.s32 	%r6, %r5, %r2;
	mul.wide.s32 	%rd4, %r6, 4;
	add.s64 	%rd5, %rd3, %rd4;
	ld.global.u32 	%r7, [%rd5];
	add.s32 	%r8, %r6, %r3;
	mul.wide.u32 	%rd6, %r8, 4;
	add.s64 	%rd7, %rd3, %rd6;
	ld.global.u32 	%r9, [%rd7];
	add.s32 	%r10, %r9, %r7;
	shl.b32 	%r11, %r6, 2;
	mov.u32 	%r12, s_idata;
	add.s32 	%r13, %r12, %r11;
	st.volatile.shared.u32 	[%r13], %r10;
	bar.sync 	0;
	setp.gt.u32 	%p1, %r2, 31;
	@%p1 bra 	$L__BB8_3;
	shl.b32 	%r14, %r2, 2;
	add.s32 	%r16, %r12, %r14;
	ld.volatile.shared.u32 	%r17, [%r16+8];
	ld.volatile.shared.u32 	%r18, [%r16];
	add.s32 	%r19, %r18, %r17;
	st.volatile.shared.u32 	[%r16], %r19;
	ld.volatile.shared.u32 	%r20, [%r16+4];
	ld.volatile.shared.u32 	%r21, [%r16];
	add.s32 	%r22, %r21, %r20;
	st.volatile.shared.u32 	[%r16], %r22;
	setp.ne.s32 	%p2, %r2, 0;
	@%p2 bra 	$L__BB8_3;
	ld.volatile.shared.u32 	%r23, [s_idata];
	cvta.to.global.u64 	%rd8, %rd1;
	mul.wide.u32 	%rd9, %r1, 4;
	add.s64 	%rd10, %rd8, %rd9;
	st.global.u32 	[%rd10], %r23;
$L__BB8_3:
	ret;

}
	// .globl	_Z10reduction9ILj4EEvPiS0_
.visible .entry _Z10reduction9ILj4EEvPiS0_(
	.param .u64 .ptr .align 1 _Z10reduction9ILj4EEvPiS0__param_0,
	.param .u64 .ptr .align 1 _Z10reduction9ILj4EEvPiS0__param_1
)
{
	.reg .pred 	%p<3>;
	.reg .b32 	%r<21>;
	.reg .b64 	%rd<11>;

	ld.param.u64 	%rd2, [_Z10reduction9ILj4EEvPiS0__param_0];
	ld.param.u64 	%rd1, [_Z10reduction9ILj4EEvPiS0__param_1];
	cvta.to.global.u64 	%rd3, %rd2;
	mov.u32 	%r1, %ctaid.x;
	mov.u32 	%r3, %ntid.x;
	mul.lo.s32 	%r4, %r3, %r1;
	shl.b32 	%r5, %r4, 1;
	mov.u32 	%r2, %tid.x;
	add.s32 	%r6, %r5, %r2;
	mul.wide.s32 	%rd4, %r6, 4;
	add.s64 	%rd5, %rd3, %rd4;
	ld.global.u32 	%r7, [%rd5];
	add.s32 	%r8, %r6, %r3;
	mul.wide.u32 	%rd6, %r8, 4;
	add.s64 	%rd7, %rd3, %rd6;
	ld.global.u32 	%r9, [%rd7];
	add.s32 	%r10, %r9, %r7;
	shl.b32 	%r11, %r6, 2;
	mov.u32 	%r12, s_idata;
	add.s32 	%r13, %r12, %r11;
	st.volatile.shared.u32 	[%r13], %r10;
	bar.sync 	0;
	setp.gt.u32 	%p1, %r2, 31;
	@%p1 bra 	$L__BB9_3;
	shl.b32 	%r14, %r2, 2;
	add.s32 	%r16, %r12, %r14;
	ld.volatile.shared.u32 	%r17, [%r16+4];
	ld.volatile.shared.u32 	%r18, [%r16];
	add.s32 	%r19, %r18, %r17;
	st.volatile.shared.u32 	[%r16], %r19;
	setp.ne.s32 	%p2, %r2, 0;
	@%p2 bra 	$L__BB9_3;
	ld.volatile.shared.u32 	%r20, [s_idata];
	cvta.to.global.u64 	%rd8, %rd1;
	mul.wide.u32 	%rd9, %r1, 4;
	add.s64 	%rd10, %rd8, %rd9;
	st.global.u32 	[%rd10], %r20;
$L__BB9_3:
	ret;

}
	// .globl	_Z10reduction9ILj2EEvPiS0_
.visible .entry _Z10reduction9ILj2EEvPiS0_(
	.param .u64 .ptr .align 1 _Z10reduction9ILj2EEvPiS0__param_0,
	.param .u64 .ptr .align 1 _Z10reduction9ILj2EEvPiS0__param_1
)
{
	.reg .pred 	%p<2>;
	.reg .b32 	%r<15>;
	.reg .b64 	%rd<11>;

	ld.param.u64 	%rd2, [_Z10reduction9ILj2EEvPiS0__param_0];
	ld.param.u64 	%rd1, [_Z10reduction9ILj2EEvPiS0__param_1];
	cvta.to.global.u64 	%rd3, %rd2;
	mov.u32 	%r1, %ctaid.x;
	mov.u32 	%r2, %ntid.x;
	mul.lo.s32 	%r3, %r2, %r1;
	shl.b32 	%r4, %r3, 1;
	mov.u32 	%r5, %tid.x;
	add.s32 	%r6, %r4, %r5;
	mul.wide.s32 	%rd4, %r6, 4;
	add.s64 	%rd5, %rd3, %rd4;
	ld.global.u32 	%r7, [%rd5];
	add.s32 	%r8, %r6, %r2;
	mul.wide.u32 	%rd6, %r8, 4;
	add.s64 	%rd7, %rd3, %rd6;
	ld.global.u32 	%r9, [%rd7];
	add.s32 	%r10, %r9, %r7;
	shl.b32 	%r11, %r6, 2;
	mov.u32 	%r12, s_idata;
	add.s32 	%r13, %r12, %r11;
	st.volatile.shared.u32 	[%r13], %r10;
	bar.sync 	0;
	setp.ne.s32 	%p1, %r5, 0;
	@%p1 bra 	$L__BB10_2;
	cvta.to.global.u64 	%rd8, %rd1;
	ld.volatile.shared.u32 	%r14, [s_idata];
	mul.wide.u32 	%rd9, %r1, 4;
	add.s64 	%rd10, %rd8, %rd9;
	st.global.u32 	[%rd10], %r14;
$L__BB10_2:
	ret;

}


// ===== COMPILED SASS (sm_100) =====

	.target	sm_100

	.elftype	@"ET_EXEC"


//--------------------- .note.nv.tkinfo           --------------------------
	.section	.note.nv.tkinfo,"",@"SHT_NOTE"
	.sectionflags	@"SHF_NOTE_NV_TKINFO"
	.tkinfo
        /*0018*/ 	.word	0x00000002
        /*0030*/ 	.string	""
        /*0030*/ 	.string	"ptxas"
        /*0030*/ 	.string	"Cuda compilation tools, release 13.0, V13.0.88"
        /*0030*/ 	.string	"Build cuda_13.0.r13.0/compiler.36424714_0"
        /*0030*/ 	.string	"-arch sm_100 -m 64 "



//--------------------- .note.nv.cuinfo           --------------------------
	.section	.note.nv.cuinfo,"",@"SHT_NOTE"
	.sectionflags	@"SHF_NOTE_NV_CUINFO"
        /*0018*/ 	.short	0x0002
        /*001a*/ 	.short	0x0064
        /*001c*/ 	.short	0x0082
	.zero		2


//--------------------- .nv.info                  --------------------------
	.section	.nv.info,"",@"SHT_CUDA_INFO"
	.align	4


	//----- nvinfo : EIATTR_REGCOUNT
	.align		4
        /*0000*/ 	.byte	0x04, 0x2f
        /*0002*/ 	.short	(.L_1 - .L_0)
	.align		4
.L_0:
        /*0004*/ 	.word	index@(_Z10reduction9ILj2048EEvPiS0_)
        /*0008*/ 	.word	0x0000000d


	//----- nvinfo : EIATTR_FRAME_SIZE
	.align		4
.L_1:
        /*000c*/ 	.byte	0x04, 0x11
        /*000e*/ 	.short	(.L_3 - .L_2)
	.align		4
.L_2:
        /*0010*/ 	.word	index@(_Z10reduction9ILj2048EEvPiS0_)
        /*0014*/ 	.word	0x00000000


	//----- nvinfo : EIATTR_REGCOUNT
	.align		4
.L_3:
        /*0018*/ 	.byte	0x04, 0x2f
        /*001a*/ 	.short	(.L_5 - .L_4)
	.align		4
.L_4:
        /*001c*/ 	.word	index@(_Z10reduction9ILj1024EEvPiS0_)
        /*0020*/ 	.word	0x0000000d


	//----- nvinfo : EIATTR_FRAME_SIZE
	.align		4
.L_5:
        /*0024*/ 	.byte	0x04, 0x11
        /*0026*/ 	.short	(.L_7 - .L_6)
	.align		4
.L_6:
        /*0028*/ 	.word	index@(_Z10reduction9ILj1024EEvPiS0_)
        /*002c*/ 	.word	0x00000000


	//----- nvinfo : EIATTR_REGCOUNT
	.align		4
.L_7:
        /*0030*/ 	.byte	0x04, 0x2f
        /*0032*/ 	.short	(.L_9 - .L_8)
	.align		4
.L_8:
        /*0034*/ 	.word	index@(_Z10reduction9ILj512EEvPiS0_)
        /*0038*/ 	.word	0x0000000d


	//----- nvinfo : EIATTR_FRAME_SIZE
	.align		4
.L_9:
        /*003c*/ 	.byte	0x04, 0x11
        /*003e*/ 	.short	(.L_11 - .L_10)
	.align		4
.L_10:
        /*0040*/ 	.word	index@(_Z10reduction9ILj512EEvPiS0_)
        /*0044*/ 	.word	0x00000000


	//----- nvinfo : EIATTR_REGCOUNT
	.align		4
.L_11:
        /*0048*/ 	.byte	0x04, 0x2f
        /*004a*/ 	.short	(.L_13 - .L_12)
	.align		4
.L_12:
        /*004c*/ 	.word	index@(_Z10reduction9ILj256EEvPiS0_)
        /*0050*/ 	.word	0x0000000d


	//----- nvinfo : EIATTR_FRAME_SIZE
	.align		4
.L_13:
        /*0054*/ 	.byte	0x04, 0x11
        /*0056*/ 	.short	(.L_15 - .L_14)
	.align		4
.L_14:
        /*0058*/ 	.word	index@(_Z10reduction9ILj256EEvPiS0_)
        /*005c*/ 	.word	0x00000000


	//----- nvinfo : EIATTR_REGCOUNT
	.align		4
.L_15:
        /*0060*/ 	.byte	0x04, 0x2f
        /*0062*/ 	.short	(.L_17 - .L_16)
	.align		4
.L_16:
        /*0064*/ 	.word	index@(_Z10reduction9ILj128EEvPiS0_)
        /*0068*/ 	.word	0x0000000d


	//----- nvinfo : EIATTR_FRAME_SIZE
	.align		4
.L_17:
        /*006c*/ 	.byte	0x04, 0x11
        /*006e*/ 	.short	(.L_19 - .L_18)
	.align		4
.L_18:
        /*0070*/ 	.word	index@(_Z10reduction9ILj128EEvPiS0_)
        /*0074*/ 	.word	0x00000000


	//----- nvinfo : EIATTR_REGCOUNT
	.align		4
.L_19:
        /*0078*/ 	.byte	0x04, 0x2f
        /*007a*/ 	.short	(.L_21 - .L_20)
	.align		4
.L_20:
        /*007c*/ 	.word	index@(_Z10reduction9ILj64EEvPiS0_)
        /*0080*/ 	.word	0x0000000d


	//----- nvinfo : EIATTR_FRAME_SIZE
	.align		4
.L_21:
        /*0084*/ 	.byte	0x04, 0x11
        /*0086*/ 	.short	(.L_23 - .L_22)
	.align		4
.L_22:
        /*0088*/ 	.word	index@(_Z10reduction9ILj64EEvPiS0_)
        /*008c*/ 	.word	0x00000000


	//----- nvinfo : EIATTR_REGCOUNT
	.align		4
.L_23:
        /*0090*/ 	.byte	0x04, 0x2f
        /*0092*/ 	.short	(.L_25 - .L_24)
	.align		4
.L_24:
        /*0094*/ 	.word	index@(_Z10reduction9ILj32EEvPiS0_)
        /*0098*/ 	.word	0x0000000e


	//----- nvinfo : EIATTR_FRAME_SIZE
	.align		4
.L_25:
        /*009c*/ 	.byte	0x04, 0x11
        /*009e*/ 	.short	(.L_27 - .L_26)
	.align		4
.L_26:
        /*00a0*/ 	.word	index@(_Z10reduction9ILj32EEvPiS0_)
        /*00a4*/ 	.word	0x00000000


	//----- nvinfo : EIATTR_REGCOUNT
	.align		4
.L_27:
        /*00a8*/ 	.byte	0x04, 0x2f
        /*00aa*/ 	.short	(.L_29 - .L_28)
	.align		4
.L_28:
        /*00ac*/ 	.word	index@(_Z10reduction9ILj16EEvPiS0_)
        /*00b0*/ 	.word	0x00000010


	//----- nvinfo : EIATTR_FRAME_SIZE
	.align		4
.L_29:
        /*00b4*/ 	.byte	0x04, 0x11
        /*00b6*/ 	.short	(.L_31 - .L_30)
	.align		4
.L_30:
        /*00b8*/ 	.word	index@(_Z10reduction9ILj16EEvPiS0_)
        /*00bc*/ 	.word	0x00000000


	//----- nvinfo : EIATTR_REGCOUNT
	.align		4
.L_31:
        /*00c0*/ 	.byte	0x04, 0x2f
        /*00c2*/ 	.short	(.L_33 - .L_32)
	.align		4
.L_32:
        /*00c4*/ 	.word	index@(_Z10reduction9ILj8EEvPiS0_)
        /*00c8*/ 	.word	0x00000010


	//----- nvinfo : EIATTR_FRAME_SIZE
	.align		4
.L_33:
        /*00cc*/ 	.byte	0x04, 0x11
        /*00ce*/ 	.short	(.L_35 - .L_34)
	.align		4
.L_34:
        /*00d0*/ 	.word	index@(_Z10reduction9ILj8EEvPiS0_)
        /*00d4*/ 	.word	0x00000000


	//----- nvinfo : EIATTR_REGCOUNT
	.align		4
.L_35:
        /*00d8*/ 	.byte	0x04, 0x2f
        /*00da*/ 	.short	(.L_37 - .L_36)
	.align		4
.L_36:
        /*00dc*/ 	.word	index@(_Z10reduction9ILj4EEvPiS0_)
        /*00e0*/ 	.word	0x00000010


	//----- nvinfo : EIATTR_FRAME_SIZE
	.align		4
.L_37:
        /*00e4*/ 	.byte	0x04, 0x11
        /*00e6*/ 	.short	(.L_39 - .L_38)
	.align		4
.L_38:
        /*00e8*/ 	.word	index@(_Z10reduction9ILj4EEvPiS0_)
        /*00ec*/ 	.word	0x00000000


	//----- nvinfo : EIATTR_REGCOUNT
	.align		4
.L_39:
        /*00f0*/ 	.byte	0x04, 0x2f
        /*00f2*/ 	.short	(.L_41 - .L_40)
	.align		4
.L_40:
        /*00f4*/ 	.word	index@(_Z10reduction9ILj2EEvPiS0_)
        /*00f8*/ 	.word	0x00000010


	//----- nvinfo : EIATTR_FRAME_SIZE
	.align		4
.L_41:
        /*00fc*/ 	.byte	0x04, 0x11
        /*00fe*/ 	.short	(.L_43 - .L_42)
	.align		4
.L_42:
        /*0100*/ 	.word	index@(_Z10reduction9ILj2EEvPiS0_)
        /*0104*/ 	.word	0x00000000


	//----- nvinfo : EIATTR_MIN_STACK_SIZE
	.align		4
.L_43:
        /*0108*/ 	.byte	0x04, 0x12
        /*010a*/ 	.short	(.L_45 - .L_44)
	.align		4
.L_44:
        /*010c*/ 	.word	index@(_Z10reduction9ILj2EEvPiS0_)
        /*0110*/ 	.word	0x00000000


	//----- nvinfo : EIATTR_MIN_STACK_SIZE
	.align		4
.L_45:
        /*0114*/ 	.byte	0x04, 0x12
        /*0116*/ 	.short	(.L_47 - .L_46)
	.align		4
.L_46:
        /*0118*/ 	.word	index@(_Z10reduction9ILj4EEvPiS0_)
        /*011c*/ 	.word	0x00000000


	//----- nvinfo : EIATTR_MIN_STACK_SIZE
	.align		4
.L_47:
        /*0120*/ 	.byte	0x04, 0x12
        /*0122*/ 	.short	(.L_49 - .L_48)
	.align		4
.L_48:
        /*0124*/ 	.word	index@(_Z10reduction9ILj8EEvPiS0_)
        /*0128*/ 	.word	0x00000000


	//----- nvinfo : EIATTR_MIN_STACK_SIZE
	.align		4
.L_49:
        /*012c*/ 	.byte	0x04, 0x12
        /*012e*/ 	.short	(.L_51 - .L_50)
	.align		4
.L_50:
        /*0130*/ 	.word	index@(_Z10reduction9ILj16EEvPiS0_)
        /*0134*/ 	.word	0x00000000


	//----- nvinfo : EIATTR_MIN_STACK_SIZE
	.align		4
.L_51:
        /*0138*/ 	.byte	0x04, 0x12
        /*013a*/ 	.short	(.L_53 - .L_52)
	.align		4
.L_52:
        /*013c*/ 	.word	index@(_Z10reduction9ILj32EEvPiS0_)
        /*0140*/ 	.word	0x00000000


	//----- nvinfo : EIATTR_MIN_STACK_SIZE
	.align		4
.L_53:
        /*0144*/ 	.byte	0x04, 0x12
        /*0146*/ 	.short	(.L_55 - .L_54)
	.align		4
.L_54:
        /*0148*/ 	.word	index@(_Z10reduction9ILj64EEvPiS0_)
        /*014c*/ 	.word	0x00000000


	//----- nvinfo : EIATTR_MIN_STACK_SIZE
	.align		4
.L_55:
        /*0150*/ 	.byte	0x04, 0x12
        /*0152*/ 	.short	(.L_57 - .L_56)
	.align		4
.L_56:
        /*0154*/ 	.word	index@(_Z10reduction9ILj128EEvPiS0_)
        /*0158*/ 	.word	0x00000000


	//----- nvinfo : EIATTR_MIN_STACK_SIZE
	.align		4
.L_57:
        /*015c*/ 	.byte	0x04, 0x12
        /*015e*/ 	.short	(.L_59 - .L_58)
	.align		4
.L_58:
        /*0160*/ 	.word	index@(_Z10reduction9ILj256EEvPiS0_)
        /*0164*/ 	.word	0x00000000


	//----- nvinfo : EIATTR_MIN_STACK_SIZE
	.align		4
.L_59:
        /*0168*/ 	.byte	0x04, 0x12
        /*016a*/ 	.short	(.L_61 - .L_60)
	.align		4
.L_60:
        /*016c*/ 	.word	index@(_Z10reduction9ILj512EEvPiS0_)
        /*0170*/ 	.word	0x00000000


	//----- nvinfo : EIATTR_MIN_STACK_SIZE
	.align		4
.L_61:
        /*0174*/ 	.byte	0x04, 0x12
        /*0176*/ 	.short	(.L_63 - .L_62)
	.align		4
.L_62:
        /*0178*/ 	.word	index@(_Z10reduction9ILj1024EEvPiS0_)
        /*017c*/ 	.word	0x00000000


	//----- nvinfo : EIATTR_MIN_STACK_SIZE
	.align		4
.L_63:
        /*0180*/ 	.byte	0x04, 0x12
        /*0182*/ 	.short	(.L_65 - .L_64)
	.align		4
.L_64:
        /*0184*/ 	.word	index@(_Z10reduction9ILj2048EEvPiS0_)
        /*0188*/ 	.word	0x00000000
.L_65:


//--------------------- .nv.compat                --------------------------
	.section	.nv.compat,"",@"SHT_CUDA_COMPAT_INFO"
	.align	4
        /*0000*/ 	.byte	0x02, 0x09, 0x00, 0x00, 0x02, 0x02, 0x01, 0x00, 0x02, 0x05, 0x05, 0x00, 0x03, 0x07, 0x01, 0x01
        /*0010*/ 	.byte	0x02, 0x03, 0x00, 0x00, 0x02, 0x06, 0x01, 0x00, 0x04, 0x0b, 0x08, 0x00, 0x09, 0x00, 0x00, 0x00
        /*0020*/ 	.byte	0x00, 0x00, 0x00, 0x00


//--------------------- .nv.info._Z10reduction9ILj2EEvPiS0_ --------------------------
	.section	.nv.info._Z10reduction9ILj2EEvPiS0_,"",@"SHT_CUDA_INFO"
	.sectionflags	@""
	.align	4


	//----- nvinfo : EIATTR_CUDA_API_VERSION
	.align		4
        /*0000*/ 	.byte	0x04, 0x37
        /*0002*/ 	.short	(.L_67 - .L_66)
.L_66:
        /*0004*/ 	.word	0x00000082


	//----- nvinfo : EIATTR_KPARAM_INFO
	.align		4
.L_67:
        /*0008*/ 	.byte	0x04, 0x17
        /*000a*/ 	.short	(.L_69 - .L_68)
.L_68:
        /*000c*/ 	.word	0x00000000
        /*0010*/ 	.short	0x0001
        /*0012*/ 	.short	0x0008
        /*0014*/ 	.byte	0x00, 0xf5, 0x21, 0x00


	//----- nvinfo : EIATTR_KPARAM_INFO
	.align		4
.L_69:
        /*0018*/ 	.byte	0x04, 0x17
        /*001a*/ 	.short	(.L_71 - .L_70)
.L_70:
        /*001c*/ 	.word	0x00000000
        /*0020*/ 	.short	0x0000
        /*0022*/ 	.short	0x0000
        /*0024*/ 	.byte	0x00, 0xf5, 0x21, 0x00


	//----- nvinfo : EIATTR_SPARSE_MMA_MASK
	.align		4
.L_71:
        /*0028*/ 	.byte	0x03, 0x50
        /*002a*/ 	.short	0x0000


	//----- nvinfo : EIATTR_MAXREG_COUNT
	.align		4
        /*002c*/ 	.byte	0x03, 0x1b
        /*002e*/ 	.short	0x00ff


	//----- nvinfo : EIATTR_NUM_BARRIERS
	.align		4
        /*0030*/ 	.byte	0x02, 0x4c
        /*0032*/ 	.byte	0x01
	.zero		1


	//----- nvinfo : EIATTR_MERCURY_ISA_VERSION
	.align		4
        /*0034*/ 	.byte	0x03, 0x5f
        /*0036*/ 	.short	0x0101


	//----- nvinfo : EIATTR_VRC_CTA_INIT_COUNT
	.align		4
        /*0038*/ 	.byte	0x02, 0x4a
	.zero		1
	.zero		1


	//----- nvinfo : EIATTR_EXIT_INSTR_OFFSETS
	.align		4
        /*003c*/ 	.byte	0x04, 0x1c
        /*003e*/ 	.short	(.L_73 - .L_72)


	//   ....[0]....
.L_72:
        /*0040*/ 	.word	0x00000150


	//   ....[1]....
        /*0044*/ 	.word	0x000001a0


	//----- nvinfo : EIATTR_CBANK_PARAM_SIZE
	.align		4
.L_73:
        /*0048*/ 	.byte	0x03, 0x19
        /*004a*/ 	.short	0x0010


	//----- nvinfo : EIATTR_PARAM_CBANK
	.align		4
        /*004c*/ 	.byte	0x04, 0x0a
        /*004e*/ 	.short	(.L_75 - .L_74)
	.align		4
.L_74:
        /*0050*/ 	.word	index@(.nv.constant0._Z10reduction9ILj2EEvPiS0_)
        /*0054*/ 	.short	0x0380
        /*0056*/ 	.short	0x0010


	//----- nvinfo : EIATTR_SW_WAR
	.align		4
.L_75:
        /*0058*/ 	.byte	0x04, 0x36
        /*005a*/ 	.short	(.L_77 - .L_76)
.L_76:
        /*005c*/ 	.word	0x00000008
.L_77:


//--------------------- .nv.info._Z10reduction9ILj4EEvPiS0_ --------------------------
	.section	.nv.info._Z10reduction9ILj4EEvPiS0_,"",@"SHT_CUDA_INFO"
	.sectionflags	@""
	.align	4


	//----- nvinfo : EIATTR_CUDA_API_VERSION
	.align		4
        /*0000*/ 	.byte	0x04, 0x37
        /*0002*/ 	.short	(.L_79 - .L_78)
.L_78:
        /*0004*/ 	.word	0x00000082


	//----- nvinfo : EIATTR_KPARAM_INFO
	.align		4
.L_79:
        /*0008*/ 	.byte	0x04, 0x17
        /*000a*/ 	.short	(.L_81 - .L_80)
.L_80:
        /*000c*/ 	.word	0x00000000
        /*0010*/ 	.short	0x0001
        /*0012*/ 	.short	0x0008
        /*0014*/ 	.byte	0x00, 0xf5, 0x21, 0x00


	//----- nvinfo : EIATTR_KPARAM_INFO
	.align		4
.L_81:
        /*0018*/ 	.byte	0x04, 0x17
        /*001a*/ 	.short	(.L_83 - .L_82)
.L_82:
        /*001c*/ 	.word	0x00000000
        /*0020*/ 	.short	0x0000
        /*0022*/ 	.short	0x0000
        /*0024*/ 	.byte	0x00, 0xf5, 0x21, 0x00


	//----- nvinfo : EIATTR_SPARSE_MMA_MASK
	.align		4
.L_83:
        /*0028*/ 	.byte	0x03, 0x50
        /*002a*/ 	.short	0x0000


	//----- nvinfo : EIATTR_MAXREG_COUNT
	.align		4
        /*002c*/ 	.byte	0x03, 0x1b
        /*002e*/ 	.short	0x00ff


	//----- nvinfo : EIATTR_NUM_BARRIERS
	.align		4
        /*0030*/ 	.byte	0x02, 0x4c
        /*0032*/ 	.byte	0x01
	.zero		1


	//----- nvinfo : EIATTR_MERCURY_ISA_VERSION
	.align		4
        /*0034*/ 	.byte	0x03, 0x5f
        /*0036*/ 	.short	0x0101


	//----- nvinfo : EIATTR_VRC_CTA_INIT_COUNT
	.align		4
        /*0038*/ 	.byte	0x02, 0x4a
	.zero		1
	.zero		1


	//----- nvinfo : EIATTR_EXIT_INSTR_OFFSETS
	.align		4
        /*003c*/ 	.byte	0x04, 0x1c
        /*003e*/ 	.short	(.L_85 - .L_84)


	//   ....[0]....
.L_84:
        /*0040*/ 	.word	0x00000150


	//   ....[1]....
        /*0044*/ 	.word	0x000001c0


	//   ....[2]....
        /*0048*/ 	.word	0x00000210


	//----- nvinfo : EIATTR_CBANK_PARAM_SIZE
	.align		4
.L_85:
        /*004c*/ 	.byte	0x03, 0x19
        /*004e*/ 	.short	0x0010


	//----- nvinfo : EIATTR_PARAM_CBANK
	.align		4
        /*0050*/ 	.byte	0x04, 0x0a
        /*0052*/ 	.short	(.L_87 - .L_86)
	.align		4
.L_86:
        /*0054*/ 	.word	index@(.nv.constant0._Z10reduction9ILj4EEvPiS0_)
        /*0058*/ 	.short	0x0380
        /*005a*/ 	.short	0x0010


	//----- nvinfo : EIATTR_SW_WAR
	.align		4
.L_87:
        /*005c*/ 	.byte	0x04, 0x36
        /*005e*/ 	.short	(.L_89 - .L_88)
.L_88:
        /*0060*/ 	.word	0x00000008
.L_89:


//--------------------- .nv.info._Z10reduction9ILj8EEvPiS0_ --------------------------
	.section	.nv.info._Z10reduction9ILj8EEvPiS0_,"",@"SHT_CUDA_INFO"
	.sectionflags	@""
	.align	4


	//----- nvinfo : EIATTR_CUDA_API_VERSION
	.align		4
        /*0000*/ 	.byte	0x04, 0x37
        /*0002*/ 	.short	(.L_91 - .L_90)
.L_90:
        /*0004*/ 	.word	0x00000082


	//----- nvinfo : EIATTR_KPARAM_INFO
	.align		4
.L_91:
        /*0008*/ 	.byte	0x04, 0x17
        /*000a*/ 	.short	(.L_93 - .L_92)
.L_92:
        /*000c*/ 	.word	0x00000000
        /*0010*/ 	.short	0x0001
        /*0012*/ 	.short	0x0008
        /*0014*/ 	.byte	0x00, 0xf5, 0x21, 0x00


	//----- nvinfo : EIATTR_KPARAM_INFO
	.align		4
.L_93:
        /*0018*/ 	.byte	0x04, 0x17
        /*001a*/ 	.short	(.L_95 - .L_94)
.L_94:
        /*001c*/ 	.word	0x00000000
        /*0020*/ 	.short	0x0000
        /*0022*/ 	.short	0x0000
        /*0024*/ 	.byte	0x00, 0xf5, 0x21, 0x00


	//----- nvinfo : EIATTR_SPARSE_MMA_MASK
	.align		4
.L_95:
        /*0028*/ 	.byte	0x03, 0x50
        /*002a*/ 	.short	0x0000


	//----- nvinfo : EIATTR_MAXREG_COUNT
	.align		4
        /*002c*/ 	.byte	0x03, 0x1b
        /*002e*/ 	.short	0x00ff


	//----- nvinfo : EIATTR_NUM_BARRIERS
	.align		4
        /*0030*/ 	.byte	0x02, 0x4c
        /*0032*/ 	.byte	0x01
	.zero		1


	//----- nvinfo : EIATTR_MERCURY_ISA_VERSION
	.align		4
        /*0034*/ 	.byte	0x03, 0x5f
        /*0036*/ 	.short	0x0101


	//----- nvinfo : EIATTR_VRC_CTA_INIT_COUNT
	.align		4
        /*0038*/ 	.byte	0x02, 0x4a
	.zero		1
	.zero		1


	//----- nvinfo : EIATTR_EXIT_INSTR_OFFSETS
	.align		4
        /*003c*/ 	.byte	0x04, 0x1c
        /*003e*/ 	.short	(.L_97 - .L_96)


	//   ....[0]....
.L_96:
        /*0040*/ 	.word	0x00000150


	//   ....[1]....
        /*0044*/ 	.word	0x00000200


	//   ....[2]....
        /*0048*/ 	.word	0x00000250


	//----- nvinfo : EIATTR_CBANK_PARAM_SIZE
	.align		4
.L_97:
        /*004c*/ 	.byte	0x03, 0x19
        /*004e*/ 	.short	0x0010


	//----- nvinfo : EIATTR_PARAM_CBANK
	.align		4
        /*0050*/ 	.byte	0x04, 0x0a
        /*0052*/ 	.short	(.L_99 - .L_98)
	.align		4
.L_98:
        /*0054*/ 	.word	index@(.nv.constant0._Z10reduction9ILj8EEvPiS0_)
        /*0058*/ 	.short	0x0380
        /*005a*/ 	.short	0x0010


	//----- nvinfo : EIATTR_SW_WAR
	.align		4
.L_99:
        /*005c*/ 	.byte	0x04, 0x36
        /*005e*/ 	.short	(.L_101 - .L_100)
.L_100:
        /*0060*/ 	.word	0x00000008
.L_101:


//--------------------- .nv.info._Z10reduction9ILj16EEvPiS0_ --------------------------
	.section	.nv.info._Z10reduction9ILj16EEvPiS0_,"",@"SHT_CUDA_INFO"
	.sectionflags	@""
	.align	4


	//----- nvinfo : EIATTR_CUDA_API_VERSION
	.align		4
        /*0000*/ 	.byte	0x04, 0x37
        /*0002*/ 	.short	(.L_103 - .L_102)
.L_102:
        /*0004*/ 	.word	0x00000082


	//----- nvinfo : EIATTR_KPARAM_INFO
	.align		4
.L_103:
        /*0008*/ 	.byte	0x04, 0x17
        /*000a*/ 	.short	(.L_105 - .L_104)
.L_104:
        /*000c*/ 	.word	0x00000000
        /*0010*/ 	.short	0x0001
        /*0012*/ 	.short	0x0008
        /*0014*/ 	.byte	0x00, 0xf5, 0x21, 0x00


	//----- nvinfo : EIATTR_KPARAM_INFO
	.align		4
.L_105:
        /*0018*/ 	.byte	0x04, 0x17
        /*001a*/ 	.short	(.L_107 - .L_106)
.L_106:
        /*001c*/ 	.word	0x00000000
        /*0020*/ 	.short	0x0000
        /*0022*/ 	.short	0x0000
        /*0024*/ 	.byte	0x00, 0xf5, 0x21, 0x00


	//----- nvinfo : EIATTR_SPARSE_MMA_MASK
	.align		4
.L_107:
        /*0028*/ 	.byte	0x03, 0x50
        /*002a*/ 	.short	0x0000


	//----- nvinfo : EIATTR_MAXREG_COUNT
	.align		4
        /*002c*/ 	.byte	0x03, 0x1b
        /*002e*/ 	.short	0x00ff


	//----- nvinfo : EIATTR_NUM_BARRIERS
	.align		4
        /*0030*/ 	.byte	0x02, 0x4c
        /*0032*/ 	.byte	0x01
	.zero		1


	//----- nvinfo : EIATTR_MERCURY_ISA_VERSION
	.align		4
        /*0034*/ 	.byte	0x03, 0x5f
        /*0036*/ 	.short	0x0101


	//----- nvinfo : EIATTR_VRC_CTA_INIT_COUNT
	.align		4
        /*0038*/ 	.byte	0x02, 0x4a
	.zero		1
	.zero		1


	//----- nvinfo : EIATTR_EXIT_INSTR_OFFSETS
	.align		4
        /*003c*/ 	.byte	0x04, 0x1c
        /*003e*/ 	.short	(.L_109 - .L_108)


	//   ....[0]....
.L_108:
        /*0040*/ 	.word	0x00000150


	//   ....[1]....
        /*0044*/ 	.word	0x00000240


	//   ....[2]....
        /*0048*/ 	.word	0x00000290


	//----- nvinfo : EIATTR_CBANK_PARAM_SIZE
	.align		4
.L_109:
        /*004c*/ 	.byte	0x03, 0x19
        /*004e*/ 	.short	0x0010


	//----- nvinfo : EIATTR_PARAM_CBANK
	.align		4
        /*0050*/ 	.byte	0x04, 0x0a
        /*0052*/ 	.short	(.L_111 - .L_110)
	.align		4
.L_110:
        /*0054*/ 	.word	index@(.nv.constant0._Z10reduction9ILj16EEvPiS0_)
        /*0058*/ 	.short	0x0380
        /*005a*/ 	.short	0x0010


	//----- nvinfo : EIATTR_SW_WAR
	.align		4
.L_111:
        /*005c*/ 	.byte	0x04, 0x36
        /*005e*/ 	.short	(.L_113 - .L_112)
.L_112:
        /*0060*/ 	.word	0x00000008
.L_113:


//--------------------- .nv.info._Z10reduction9ILj32EEvPiS0_ --------------------------
	.section	.nv.info._Z10reduction9ILj32EEvPiS0_,"",@"SHT_CUDA_INFO"
	.sectionflags	@""
	.align	4


	//----- nvinfo : EIATTR_CUDA_API_VERSION
	.align		4
        /*0000*/ 	.byte	0x04, 0x37
        /*0002*/ 	.short	(.L_115 - .L_114)
.L_114:
        /*0004*/ 	.word	0x00000082


	//----- nvinfo : EIATTR_KPARAM_INFO
	.align		4
.L_115:
        /*0008*/ 	.byte	0x04, 0x17
        /*000a*/ 	.short	(.L_117 - .L_116)
.L_116:
        /*000c*/ 	.word	0x00000000
        /*0010*/ 	.short	0x0001
        /*0012*/ 	.short	0x0008
        /*0014*/ 	.byte	0x00, 0xf5, 0x21, 0x00


	//----- nvinfo : EIATTR_KPARAM_INFO
	.align		4
.L_117:
        /*0018*/ 	.byte	0x04, 0x17
        /*001a*/ 	.short	(.L_119 - .L_118)
.L_118:
        /*001c*/ 	.word	0x00000000
        /*0020*/ 	.short	0x0000
        /*0022*/ 	.short	0x0000
        /*0024*/ 	.byte	0x00, 0xf5, 0x21, 0x00


	//----- nvinfo : EIATTR_SPARSE_MMA_MASK
	.align		4
.L_119:
        /*0028*/ 	.byte	0x03, 0x50
        /*002a*/ 	.short	0x0000


	//----- nvinfo : EIATTR_MAXREG_COUNT
	.align		4
        /*002c*/ 	.byte	0x03, 0x1b
        /*002e*/ 	.short	0x00ff


	//----- nvinfo : EIATTR_NUM_BARRIERS
	.align		4
        /*0030*/ 	.byte	0x02, 0x4c
        /*0032*/ 	.byte	0x01
	.zero		1


	//----- nvinfo : EIATTR_MERCURY_ISA_VERSION
	.align		4
        /*0034*/ 	.byte	0x03, 0x5f
        /*0036*/ 	.short	0x0101


	//----- nvinfo : EIATTR_VRC_CTA_INIT_COUNT
	.align		4
        /*0038*/ 	.byte	0x02, 0x4a
	.zero		1
	.zero		1


	//----- nvinfo : EIATTR_EXIT_INSTR_OFFSETS
	.align		4
        /*003c*/ 	.byte	0x04, 0x1c
        /*003e*/ 	.short	(.L_121 - .L_120)


	//   ....[0]....
.L_120:
        /*0040*/ 	.word	0x00000150


	//   ....[1]....
        /*0044*/ 	.word	0x00000280


	//   ....[2]....
        /*0048*/ 	.word	0x000002d0


	//----- nvinfo : EIATTR_CBANK_PARAM_SIZE
	.align		4
.L_121:
        /*004c*/ 	.byte	0x03, 0x19
        /*004e*/ 	.short	0x0010


	//----- nvinfo : EIATTR_PARAM_CBANK
	.align		4
        /*0050*/ 	.byte	0x04, 0x0a
        /*0052*/ 	.short	(.L_123 - .L_122)
	.align		4
.L_122:
        /*0054*/ 	.word	index@(.nv.constant0._Z10reduction9ILj32EEvPiS0_)
        /*0058*/ 	.short	0x0380
        /*005a*/ 	.short	0x0010


	//----- nvinfo : EIATTR_SW_WAR
	.align		4
.L_123:
        /*005c*/ 	.byte	0x04, 0x36
        /*005e*/ 	.short	(.L_125 - .L_124)
.L_124:
        /*0060*/ 	.word	0x00000008
.L_125:


//--------------------- .nv.info._Z10reduction9ILj64EEvPiS0_ --------------------------
	.section	.nv.info._Z10reduction9ILj64EEvPiS0_,"",@"SHT_CUDA_INFO"
	.sectionflags	@""
	.align	4


	//----- nvinfo : EIATTR_CUDA_API_VERSION
	.align		4
        /*0000*/ 	.byte	0x04, 0x37
        /*0002*/ 	.short	(.L_127 - .L_126)
.L_126:
        /*0004*/ 	.word	0x00000082


	//----- nvinfo : EIATTR_KPARAM_INFO
	.align		4
.L_127:
        /*0008*/ 	.byte	0x04, 0x17
        /*000a*/ 	.short	(.L_129 - .L_128)
.L_128:
        /*000c*/ 	.word	0x00000000
        /*0010*/ 	.short	0x0001
        /*0012*/ 	.short	0x0008
        /*0014*/ 	.byte	0x00, 0xf5, 0x21, 0x00


	//----- nvinfo : EIATTR_KPARAM_INFO
	.align		4
.L_129:
        /*0018*/ 	.byte	0x04, 0x17
        /*001a*/ 	.short	(.L_131 - .L_130)
.L_130:
        /*001c*/ 	.word	0x00000000
        /*0020*/ 	.short	0x0000
        /*0022*/ 	.short	0x0000
        /*0024*/ 	.byte	0x00, 0xf5, 0x21, 0x00


	//----- nvinfo : EIATTR_SPARSE_MMA_MASK
	.align		4
.L_131:
        /*0028*/ 	.byte	0x03, 0x50
        /*002a*/ 	.short	0x0000


	//----- nvinfo : EIATTR_MAXREG_COUNT
	.align		4
        /*002c*/ 	.byte	0x03, 0x1b
        /*002e*/ 	.short	0x00ff


	//----- nvinfo : EIATTR_NUM_BARRIERS
	.align		4
        /*0030*/ 	.byte	0x02, 0x4c
        /*0032*/ 	.byte	0x01
	.zero		1


	//----- nvinfo : EIATTR_MERCURY_ISA_VERSION
	.align		4
        /*0034*/ 	.byte	0x03, 0x5f
        /*0036*/ 	.short	0x0101


	//----- nvinfo : EIATTR_VRC_CTA_INIT_COUNT
	.align		4
        /*0038*/ 	.byte	0x02, 0x4a
	.zero		1
	.zero		1


	//----- nvinfo : EIATTR_EXIT_INSTR_OFFSETS
	.align		4
        /*003c*/ 	.byte	0x04, 0x1c
        /*003e*/ 	.short	(.L_133 - .L_132)


	//   ....[0]....
.L_132:
        /*0040*/ 	.word	0x00000150


	//   ....[1]....
        /*0044*/ 	.word	0x000002c0


	//   ....[2]....
        /*0048*/ 	.word	0x00000310


	//----- nvinfo : EIATTR_CBANK_PARAM_SIZE
	.align		4
.L_133:
        /*004c*/ 	.byte	0x03, 0x19
        /*004e*/ 	.short	0x0010


	//----- nvinfo : EIATTR_PARAM_CBANK
	.align		4
        /*0050*/ 	.byte	0x04, 0x0a
        /*0052*/ 	.short	(.L_135 - .L_134)
	.align		4
.L_134:
        /*0054*/ 	.word	index@(.nv.constant0._Z10reduction9ILj64EEvPiS0_)
        /*0058*/ 	.short	0x0380
        /*005a*/ 	.short	0x0010


	//----- nvinfo : EIATTR_SW_WAR
	.align		4
.L_135:
        /*005c*/ 	.byte	0x04, 0x36
        /*005e*/ 	.short	(.L_137 - .L_136)
.L_136:
        /*0060*/ 	.word	0x00000008
.L_137:


//--------------------- .nv.info._Z10reduction9ILj128EEvPiS0_ --------------------------
	.section	.nv.info._Z10reduction9ILj128EEvPiS0_,"",@"SHT_CUDA_INFO"
	.sectionflags	@""
	.align	4


	//----- nvinfo : EIATTR_CUDA_API_VERSION
	.align		4
        /*0000*/ 	.byte	0x04, 0x37
        /*0002*/ 	.short	(.L_139 - .L_138)
.L_138:
        /*0004*/ 	.word	0x00000082


	//----- nvinfo : EIATTR_KPARAM_INFO
	.align		4
.L_139:
        /*0008*/ 	.byte	0x04, 0x17
        /*000a*/ 	.short	(.L_141 - .L_140)
.L_140:
        /*000c*/ 	.word	0x00000000
        /*0010*/ 	.short	0x0001
        /*0012*/ 	.short	0x0008
        /*0014*/ 	.byte	0x00, 0xf5, 0x21, 0x00


	//----- nvinfo : EIATTR_KPARAM_INFO
	.align		4
.L_141:
        /*0018*/ 	.byte	0x04, 0x17
        /*001a*/ 	.short	(.L_143 - .L_142)
.L_142:
        /*001c*/ 	.word	0x00000000
        /*0020*/ 	.short	0x0000
        /*0022*/ 	.short	0x0000
        /*0024*/ 	.byte	0x00, 0xf5, 0x21, 0x00


	//----- nvinfo : EIATTR_SPARSE_MMA_MASK
	.align		4
.L_143:
        /*0028*/ 	.byte	0x03, 0x50
        /*002a*/ 	.short	0x0000


	//----- nvinfo : EIATTR_MAXREG_COUNT
	.align		4
        /*002c*/ 	.byte	0x03, 0x1b
        /*002e*/ 	.short	0x00ff


	//----- nvinfo : EIATTR_NUM_BARRIERS
	.align		4
        /*0030*/ 	.byte	0x02, 0x4c
        /*0032*/ 	.byte	0x01
	.zero		1


	//----- nvinfo : EIATTR_MERCURY_ISA_VERSION
	.align		4
        /*0034*/ 	.byte	0x03, 0x5f
        /*0036*/ 	.short	0x0101


	//----- nvinfo : EIATTR_VRC_CTA_INIT_COUNT
	.align		4
        /*0038*/ 	.byte	0x02, 0x4a
	.zero		1
	.zero		1


	//----- nvinfo : EIATTR_EXIT_INSTR_OFFSETS
	.align		4
        /*003c*/ 	.byte	0x04, 0x1c
        /*003e*/ 	.short	(.L_145 - .L_144)


	//   ....[0]....
.L_144:
        /*0040*/ 	.word	0x00000150


	//   ....[1]....
        /*0044*/ 	.word	0x00000300


	//   ....[2]....
        /*0048*/ 	.word	0x00000350


	//----- nvinfo : EIATTR_CBANK_PARAM_SIZE
	.align		4
.L_145:
        /*004c*/ 	.byte	0x03, 0x19
        /*004e*/ 	.short	0x0010


	//----- nvinfo : EIATTR_PARAM_CBANK
	.align		4
        /*0050*/ 	.byte	0x04, 0x0a
        /*0052*/ 	.short	(.L_147 - .L_146)
	.align		4
.L_146:
        /*0054*/ 	.word	index@(.nv.constant0._Z10reduction9ILj128EEvPiS0_)
        /*0058*/ 	.short	0x0380
        /*005a*/ 	.short	0x0010


	//----- nvinfo : EIATTR_SW_WAR
	.align		4
.L_147:
        /*005c*/ 	.byte	0x04, 0x36
        /*005e*/ 	.short	(.L_149 - .L_148)
.L_148:
        /*0060*/ 	.word	0x00000008
.L_149:


//--------------------- .nv.info._Z10reduction9ILj256EEvPiS0_ --------------------------
	.section	.nv.info._Z10reduction9ILj256EEvPiS0_,"",@"SHT_CUDA_INFO"
	.sectionflags	@""
	.align	4


	//----- nvinfo : EIATTR_CUDA_API_VERSION
	.align		4
        /*0000*/ 	.byte	0x04, 0x37
        /*0002*/ 	.short	(.L_151 - .L_150)
.L_150:
        /*0004*/ 	.word	0x00000082


	//----- nvinfo : EIATTR_KPARAM_INFO
	.align		4
.L_151:
        /*0008*/ 	.byte	0x04, 0x17
        /*000a*/ 	.short	(.L_153 - .L_152)
.L_152:
        /*000c*/ 	.word	0x00000000
        /*0010*/ 	.short	0x0001
        /*0012*/ 	.short	0x0008
        /*0014*/ 	.byte	0x00, 0xf5, 0x21, 0x00


	//----- nvinfo : EIATTR_KPARAM_INFO
	.align		4
.L_153:
        /*0018*/ 	.byte	0x04, 0x17
        /*001a*/ 	.short	(.L_155 - .L_154)
.L_154:
        /*001c*/ 	.word	0x00000000
        /*0020*/ 	.short	0x0000
        /*0022*/ 	.short	0x0000
        /*0024*/ 	.byte	0x00, 0xf5, 0x21, 0x00


	//----- nvinfo : EIATTR_SPARSE_MMA_MASK
	.align		4
.L_155:
        /*0028*/ 	.byte	0x03, 0x50
        /*002a*/ 	.short	0x0000


	//----- nvinfo : EIATTR_MAXREG_COUNT
	.align		4
        /*002c*/ 	.byte	0x03, 0x1b
        /*002e*/ 	.short	0x00ff


	//----- nvinfo : EIATTR_NUM_BARRIERS
	.align		4
        /*0030*/ 	.byte	0x02, 0x4c
        /*0032*/ 	.byte	0x01
	.zero		1


	//----- nvinfo : EIATTR_MERCURY_ISA_VERSION
	.align		4
        /*0034*/ 	.byte	0x03, 0x5f
        /*0036*/ 	.short	0x0101


	//----- nvinfo : EIATTR_VRC_CTA_INIT_COUNT
	.align		4
        /*0038*/ 	.byte	0x02, 0x4a
	.zero		1
	.zero		1


	//----- nvinfo : EIATTR_EXIT_INSTR_OFFSETS
	.align		4
        /*003c*/ 	.byte	0x04, 0x1c
        /*003e*/ 	.short	(.L_157 - .L_156)


	//   ....[0]....
.L_156:
        /*0040*/ 	.word	0x000001c0


	//   ....[1]....
        /*0044*/ 	.word	0x00000360


	//   ....[2]....
        /*0048*/ 	.word	0x000003b0


	//----- nvinfo : EIATTR_CBANK_PARAM_SIZE
	.align		4
.L_157:
        /*004c*/ 	.byte	0x03, 0x19
        /*004e*/ 	.short	0x0010


	//----- nvinfo : EIATTR_PARAM_CBANK
	.align		4
        /*0050*/ 	.byte	0x04, 0x0a
        /*0052*/ 	.short	(.L_159 - .L_158)
	.align		4
.L_158:
        /*0054*/ 	.word	index@(.nv.constant0._Z10reduction9ILj256EEvPiS0_)
        /*0058*/ 	.short	0x0380
        /*005a*/ 	.short	0x0010


	//----- nvinfo : EIATTR_SW_WAR
	.align		4
.L_159:
        /*005c*/ 	.byte	0x04, 0x36
        /*005e*/ 	.short	(.L_161 - .L_160)
.L_160:
        /*0060*/ 	.word	0x00000008
.L_161:


//--------------------- .nv.info._Z10reduction9ILj512EEvPiS0_ --------------------------
	.section	.nv.info._Z10reduction9ILj512EEvPiS0_,"",@"SHT_CUDA_INFO"
	.sectionflags	@""
	.align	4


	//----- nvinfo : EIATTR_CUDA_API_VERSION
	.align		4
        /*0000*/ 	.byte	0x04, 0x37
        /*0002*/ 	.short	(.L_163 - .L_162)
.L_162:
        /*0004*/ 	.word	0x00000082


	//----- nvinfo : EIATTR_KPARAM_INFO
	.align		4
.L_163:
        /*0008*/ 	.byte	0x04, 0x17
        /*000a*/ 	.short	(.L_165 - .L_164)
.L_164:
        /*000c*/ 	.word	0x00000000
        /*0010*/ 	.short	0x0001
        /*0012*/ 	.short	0x0008
        /*0014*/ 	.byte	0x00, 0xf5, 0x21, 0x00


	//----- nvinfo : EIATTR_KPARAM_INFO
	.align		4
.L_165:
        /*0018*/ 	.byte	0x04, 0x17
        /*001a*/ 	.short	(.L_167 - .L_166)
.L_166:
        /*001c*/ 	.word	0x00000000
        /*0020*/ 	.short	0x0000
        /*0022*/ 	.short	0x0000
        /*0024*/ 	.byte	0x00, 0xf5, 0x21, 0x00


	//----- nvinfo : EIATTR_SPARSE_MMA_MASK
	.align		4
.L_167:
        /*0028*/ 	.byte	0x03, 0x50
        /*002a*/ 	.short	0x0000


	//----- nvinfo : EIATTR_MAXREG_COUNT
	.align		4
        /*002c*/ 	.byte	0x03, 0x1b
        /*002e*/ 	.short	0x00ff


	//----- nvinfo : EIATTR_NUM_BARRIERS
	.align		4
        /*0030*/ 	.byte	0x02, 0x4c
        /*0032*/ 	.byte	0x01
	.zero		1


	//----- nvinfo : EIATTR_MERCURY_ISA_VERSION
	.align		4
        /*0034*/ 	.byte	0x03, 0x5f
        /*0036*/ 	.short	0x0101


	//----- nvinfo : EIATTR_VRC_CTA_INIT_COUNT
	.align		4
        /*0038*/ 	.byte	0x02, 0x4a
	.zero		1
	.zero		1


	//----- nvinfo : EIATTR_EXIT_INSTR_OFFSETS
	.align		4
        /*003c*/ 	.byte	0x04, 0x1c
        /*003e*/ 	.short	(.L_169 - .L_168)


	//   ....[0]....
.L_168:
        /*0040*/ 	.word	0x00000220


	//   ....[1]....
        /*0044*/ 	.word	0x000003c0


	//   ....[2]....
        /*0048*/ 	.word	0x00000410


	//----- nvinfo : EIATTR_CBANK_PARAM_SIZE
	.align		4
.L_169:
        /*004c*/ 	.byte	0x03, 0x19
        /*004e*/ 	.short	0x0010


	//----- nvinfo : EIATTR_PARAM_CBANK
	.align		4
        /*0050*/ 	.byte	0x04, 0x0a
        /*0052*/ 	.short	(.L_171 - .L_170)
	.align		4
.L_170:
        /*0054*/ 	.word	index@(.nv.constant0._Z10reduction9ILj512EEvPiS0_)
        /*0058*/ 	.short	0x0380
        /*005a*/ 	.short	0x0010


	//----- nvinfo : EIATTR_SW_WAR
	.align		4
.L_171:
        /*005c*/ 	.byte	0x04, 0x36
        /*005e*/ 	.short	(.L_173 - .L_172)
.L_172:
        /*0060*/ 	.word	0x00000008
.L_173:


//--------------------- .nv.info._Z10reduction9ILj1024EEvPiS0_ --------------------------
	.section	.nv.info._Z10reduction9ILj1024EEvPiS0_,"",@"SHT_CUDA_INFO"
	.sectionflags	@""
	.align	4


	//----- nvinfo : EIATTR_CUDA_API_VERSION
	.align		4
        /*0000*/ 	.byte	0x04, 0x37
        /*0002*/ 	.short	(.L_175 - .L_174)
.L_174:
        /*0004*/ 	.word	0x00000082


	//----- nvinfo : EIATTR_KPARAM_INFO
	.align		4
.L_175:
        /*0008*/ 	.byte	0x04, 0x17
        /*000a*/ 	.short	(.L_177 - .L_176)
.L_176:
        /*000c*/ 	.word	0x00000000
        /*0010*/ 	.short	0x0001
        /*0012*/ 	.short	0x0008
        /*0014*/ 	.byte	0x00, 0xf5, 0x21, 0x00


	//----- nvinfo : EIATTR_KPARAM_INFO
	.align		4
.L_177:
        /*0018*/ 	.byte	0x04, 0x17
        /*001a*/ 	.short	(.L_179 - .L_178)
.L_178:
        /*001c*/ 	.word	0x00000000
        /*0020*/ 	.short	0x0000
        /*0022*/ 	.short	0x0000
        /*0024*/ 	.byte	0x00, 0xf5, 0x21, 0x00


	//----- nvinfo : EIATTR_SPARSE_MMA_MASK
	.align		4
.L_179:
        /*0028*/ 	.byte	0x03, 0x50
        /*002a*/ 	.short	0x0000


	//----- nvinfo : EIATTR_MAXREG_COUNT
	.align		4
        /*002c*/ 	.byte	0x03, 0x1b
        /*002e*/ 	.short	0x00ff


	//----- nvinfo : EIATTR_NUM_BARRIERS
	.align		4
        /*0030*/ 	.byte	0x02, 0x4c
        /*0032*/ 	.byte	0x01
	.zero		1


	//----- nvinfo : EIATTR_MERCURY_ISA_VERSION
	.align		4
        /*0034*/ 	.byte	0x03, 0x5f
        /*0036*/ 	.short	0x0101


	//----- nvinfo : EIATTR_VRC_CTA_INIT_COUNT
	.align		4
        /*0038*/ 	.byte	0x02, 0x4a
	.zero		1
	.zero		1


	//----- nvinfo : EIATTR_EXIT_INSTR_OFFSETS
	.align		4
        /*003c*/ 	.byte	0x04, 0x1c
        /*003e*/ 	.short	(.L_181 - .L_180)


	//   ....[0]....
.L_180:
        /*0040*/ 	.word	0x00000280


	//   ....[1]....
        /*0044*/ 	.word	0x00000420


	//   ....[2]....
        /*0048*/ 	.word	0x00000470


	//----- nvinfo : EIATTR_CBANK_PARAM_SIZE
	.align		4
.L_181:
        /*004c*/ 	.byte	0x03, 0x19
        /*004e*/ 	.short	0x0010


	//----- nvinfo : EIATTR_PARAM_CBANK
	.align		4
        /*0050*/ 	.byte	0x04, 0x0a
        /*0052*/ 	.short	(.L_183 - .L_182)
	.align		4
.L_182:
        /*0054*/ 	.word	index@(.nv.constant0._Z10reduction9ILj1024EEvPiS0_)
        /*0058*/ 	.short	0x0380
        /*005a*/ 	.short	0x0010


	//----- nvinfo : EIATTR_SW_WAR
	.align		4
.L_183:
        /*005c*/ 	.byte	0x04, 0x36
        /*005e*/ 	.short	(.L_185 - .L_184)
.L_184:
        /*0060*/ 	.word	0x00000008
.L_185:


//--------------------- .nv.info._Z10reduction9ILj2048EEvPiS0_ --------------------------
	.section	.nv.info._Z10reduction9ILj2048EEvPiS0_,"",@"SHT_CUDA_INFO"
	.sectionflags	@""
	.align	4


	//----- nvinfo : EIATTR_CUDA_API_VERSION
	.align		4
        /*0000*/ 	.byte	0x04, 0x37
        /*0002*/ 	.short	(.L_187 - .L_186)
.L_186:
        /*0004*/ 	.word	0x00000082


	//----- nvinfo : EIATTR_KPARAM_INFO
	.align		4
.L_187:
        /*0008*/ 	.byte	0x04, 0x17
        /*000a*/ 	.short	(.L_189 - .L_188)
.L_188:
        /*000c*/ 	.word	0x00000000
        /*0010*/ 	.short	0x0001
        /*0012*/ 	.short	0x0008
        /*0014*/ 	.byte	0x00, 0xf5, 0x21, 0x00


	//----- nvinfo : EIATTR_KPARAM_INFO
	.align		4
.L_189:
        /*0018*/ 	.byte	0x04, 0x17
        /*001a*/ 	.short	(.L_191 - .L_190)
.L_190:
        /*001c*/ 	.word	0x00000000
        /*0020*/ 	.short	0x0000
        /*0022*/ 	.short	0x0000
        /*0024*/ 	.byte	0x00, 0xf5, 0x21, 0x00


	//----- nvinfo : EIATTR_SPARSE_MMA_MASK
	.align		4
.L_191:
        /*0028*/ 	.byte	0x03, 0x50
        /*002a*/ 	.short	0x0000


	//----- nvinfo : EIATTR_MAXREG_COUNT
	.align		4
        /*002c*/ 	.byte	0x03, 0x1b
        /*002e*/ 	.short	0x00ff


	//----- nvinfo : EIATTR_NUM_BARRIERS
	.align		4
        /*0030*/ 	.byte	0x02, 0x4c
        /*0032*/ 	.byte	0x01
	.zero		1


	//----- nvinfo : EIATTR_MERCURY_ISA_VERSION
	.align		4
        /*0034*/ 	.byte	0x03, 0x5f
        /*0036*/ 	.short	0x0101


	//----- nvinfo : EIATTR_VRC_CTA_INIT_COUNT
	.align		4
        /*0038*/ 	.byte	0x02, 0x4a
	.zero		1
	.zero		1


	//----- nvinfo : EIATTR_EXIT_INSTR_OFFSETS
	.align		4
        /*003c*/ 	.byte	0x04, 0x1c
        /*003e*/ 	.short	(.L_193 - .L_192)


	//   ....[0]....
.L_192:
        /*0040*/ 	.word	0x000002e0


	//   ....[1]....
        /*0044*/ 	.word	0x00000480


	//   ....[2]....
        /*0048*/ 	.word	0x000004d0


	//----- nvinfo : EIATTR_CBANK_PARAM_SIZE
	.align		4
.L_193:
        /*004c*/ 	.byte	0x03, 0x19
        /*004e*/ 	.short	0x0010


	//----- nvinfo : EIATTR_PARAM_CBANK
	.align		4
        /*0050*/ 	.byte	0x04, 0x0a
        /*0052*/ 	.short	(.L_195 - .L_194)
	.align		4
.L_194:
        /*0054*/ 	.word	index@(.nv.constant0._Z10reduction9ILj2048EEvPiS0_)
        /*0058*/ 	.short	0x0380
        /*005a*/ 	.short	0x0010


	//----- nvinfo : EIATTR_SW_WAR
	.align		4
.L_195:
        /*005c*/ 	.byte	0x04, 0x36
        /*005e*/ 	.short	(.L_197 - .L_196)
.L_196:
        /*0060*/ 	.word	0x00000008
.L_197:


//--------------------- .nv.callgraph             --------------------------
	.section	.nv.callgraph,"",@"SHT_CUDA_CALLGRAPH"
	.align	4
	.sectionentsize	8
	.align		4
        /*0000*/ 	.word	0x00000000
	.align		4
        /*0004*/ 	.word	0xffffffff
	.align		4
        /*0008*/ 	.word	0x00000000
	.align		4
        /*000c*/ 	.word	0xfffffffe
	.align		4
        /*0010*/ 	.word	0x00000000
	.align		4
        /*0014*/ 	.word	0xfffffffd
	.align		4
        /*0018*/ 	.word	0x00000000
	.align		4
        /*001c*/ 	.word	0xfffffffc


//--------------------- .text._Z10reduction9ILj2EEvPiS0_ --------------------------
	.section	.text._Z10reduction9ILj2EEvPiS0_,"ax",@progbits
	.align	128
        .global         _Z10reduction9ILj2EEvPiS0_
        .type           _Z10reduction9ILj2EEvPiS0_,@function
        .size           _Z10reduction9ILj2EEvPiS0_,(.L_x_11 - _Z10reduction9ILj2EEvPiS0_)
        .other          _Z10reduction9ILj2EEvPiS0_,@"STO_CUDA_ENTRY STV_DEFAULT"
_Z10reduction9ILj2EEvPiS0_:
.text._Z10reduction9ILj2EEvPiS0_:
[----:B------:R-:W-:Y:S01]  /*0000*/  LDC R1, c[0x0][0x37c] ;  /* 0x0000df00ff017b82 */ /* 0x000fe20000000800 */
[----:B------:R-:W0:Y:S01]  /*0010*/  S2R R11, SR_CTAID.X ;  /* 0x00000000000b7919 */ /* 0x000e220000002500 */
[----:B------:R-:W0:Y:S06]  /*0020*/  LDCU UR4, c[0x0][0x360] ;  /* 0x00006c00ff0477ac */ /* 0x000e2c0008000800 */
[----:B------:R-:W1:Y:S01]  /*0030*/  LDC.64 R4, c[0x0][0x380] ;  /* 0x0000e000ff047b82 */ /* 0x000e620000000a00 */
[----:B------:R-:W2:Y:S01]  /*0040*/  S2R R13, SR_TID.X ;  /* 0x00000000000d7919 */ /* 0x000ea20000002100 */
[----:B------:R-:W3:Y:S01]  /*0050*/  LDCU.64 UR6, c[0x0][0x358] ;  /* 0x00006b00ff0677ac */ /* 0x000ee20008000a00 */
[----:B0-----:R-:W-:-:S05]  /*0060*/  IMAD R0, R11, UR4, RZ ;  /* 0x000000040b007c24 */ /* 0x001fca000f8e02ff */
[----:B--2---:R-:W-:-:S04]  /*0070*/  LEA R7, R0, R13, 0x1 ;  /* 0x0000000d00077211 */ /* 0x004fc800078e08ff */
[C---:B------:R-:W-:Y:S01]  /*0080*/  IADD3 R9, PT, PT, R7.reuse, UR4, RZ ;  /* 0x0000000407097c10 */ /* 0x040fe2000fffe0ff */
[----:B-1----:R-:W-:-:S04]  /*0090*/  IMAD.WIDE R2, R7, 0x4, R4 ;  /* 0x0000000407027825 */ /* 0x002fc800078e0204 */
[----:B------:R-:W-:Y:S02]  /*00a0*/  IMAD.WIDE.U32 R4, R9, 0x4, R4 ;  /* 0x0000000409047825 */ /* 0x000fe400078e0004 */
[----:B---3--:R-:W2:Y:S04]  /*00b0*/  LDG.E R2, desc[UR6][R2.64] ;  /* 0x0000000602027981 */ /* 0x008ea8000c1e1900 */
[----:B------:R-:W2:Y:S01]  /*00c0*/  LDG.E R5, desc[UR6][R4.64] ;  /* 0x0000000604057981 */ /* 0x000ea2000c1e1900 */
[----:B------:R-:W0:Y:S01]  /*00d0*/  S2UR UR5, SR_CgaCtaId ;  /* 0x00000000000579c3 */ /* 0x000e220000008800 */
[----:B------:R-:W-:Y:S01]  /*00e0*/  UMOV UR4, 0x400 ;  /* 0x0000040000047882 */ /* 0x000fe20000000000 */
[----:B------:R-:W-:Y:S01]  /*00f0*/  ISETP.NE.AND P0, PT, R13, RZ, PT ;  /* 0x000000ff0d00720c */ /* 0x000fe20003f05270 */
[----:B0-----:R-:W-:-:S06]  /*0100*/  ULEA UR4, UR5, UR4, 0x18 ;  /* 0x0000000405047291 */ /* 0x001fcc000f8ec0ff */
[----:B------:R-:W-:Y:S02]  /*0110*/  LEA R7, R7, UR4, 0x2 ;  /* 0x0000000407077c11 */ /* 0x000fe4000f8e10ff */
[----:B--2---:R-:W-:-:S05]  /*0120*/  IADD3 R0, PT, PT, R2, R5, RZ ;  /* 0x0000000502007210 */ /* 0x004fca0007ffe0ff */
[----:B------:R0:W-:Y:S01]  /*0130*/  STS [R7], R0 ;  /* 0x0000000007007388 */ /* 0x0001e20000000800 */
[----:B------:R-:W-:Y:S06]  /*0140*/  BAR.SYNC.DEFER_BLOCKING 0x0 ;  /* 0x0000000000007b1d */ /* 0x000fec0000010000 */
[----:B------:R-:W-:Y:S05]  /*0150*/  @P0 EXIT ;  /* 0x000000000000094d */ /* 0x000fea0003800000 */
[----:B------:R-:W1:Y:S01]  /*0160*/  LDS R5, [UR4] ;  /* 0x00000004ff057984 */ /* 0x000e620008000800 */
[----:B------:R-:W2:Y:S02]  /*0170*/  LDC.64 R2, c[0x0][0x388] ;  /* 0x0000e200ff027b82 */ /* 0x000ea40000000a00 */
[----:B--2---:R-:W-:-:S05]  /*0180*/  IMAD.WIDE.U32 R2, R11, 0x4, R2 ;  /* 0x000000040b027825 */ /* 0x004fca00078e0002 */
[----:B-1----:R-:W-:Y:S01]  /*0190*/  STG.E desc[UR6][R2.64], R5 ;  /* 0x0000000502007986 */ /* 0x002fe2000c101906 */
[----:B------:R-:W-:Y:S05]  /*01a0*/  EXIT ;  /* 0x000000000000794d */ /* 0x000fea0003800000 */
.L_x_0:
[----:B------:R-:W-:-:S00]  /*01b0*/  BRA `(.L_x_0) ;  /* 0xfffffffc00fc7947 */ /* 0x000fc0000383ffff */
[----:B------:R-:W-:-:S00]  /*01c0*/  NOP ;  /* 0x0000000000007918 */ /* 0x000fc00000000000 */
        /* <DEDUP_REMOVED lines=11> */
.L_x_11:


//--------------------- .text._Z10reduction9ILj4EEvPiS0_ --------------------------
	.section	.text._Z10reduction9ILj4EEvPiS0_,"ax",@progbits
	.align	128
        .global         _Z10reduction9ILj4EEvPiS0_
        .type           _Z10reduction9ILj4EEvPiS0_,@function
        .size           _Z10reduction9ILj4EEvPiS0_,(.L_x_12 - _Z10reduction9ILj4EEvPiS0_)
        .other          _Z10reduction9ILj4EEvPiS0_,@"STO_CUDA_ENTRY STV_DEFAULT"
_Z10reduction9ILj4EEvPiS0_:
.text._Z10reduction9ILj4EEvPiS0_:
[----:B------:R-:W-:Y:S01]  /*0000*/  LDC R1, c[0x0][0x37c] ;  /* 0x0000df00ff017b82 */ /* 0x000fe20000000800 */
[----:B------:R-:W0:Y:S01]  /*0010*/  S2R R11, SR_CTAID.X ;  /* 0x00000000000b7919 */ /* 0x000e220000002500 */
[----:B------:R-:W0:Y:S06]  /*0020*/  LDCU UR4, c[0x0][0x360] ;  /* 0x00006c00ff0477ac */ /* 0x000e2c0008000800 */
[----:B------:R-:W1:Y:S01]  /*0030*/  LDC.64 R4, c[0x0][0x380] ;  /* 0x0000e000ff047b82 */ /* 0x000e620000000a00 */
[----:B------:R-:W2:Y:S01]  /*0040*/  S2R R13, SR_TID.X ;  /* 0x00000000000d7919 */ /* 0x000ea20000002100 */
[----:B------:R-:W3:Y:S01]  /*0050*/  LDCU.64 UR6, c[0x0][0x358] ;  /* 0x00006b00ff0677ac */ /* 0x000ee20008000a00 */
[----:B0-----:R-:W-:-:S04]  /*0060*/  IMAD R0, R11, UR4, RZ ;  /* 0x000000040b007c24 */ /* 0x001fc8000f8e02ff */
[----:B--2---:R-:W-:-:S04]  /*0070*/  IMAD R7, R0, 0x2, R13 ;  /* 0x0000000200077824 */ /* 0x004fc800078e020d */
[C---:B------:R-:W-:Y:S02]  /*0080*/  VIADD R9, R7.reuse, UR4 ;  /* 0x0000000407097c36 */ /* 0x040fe40008000000 */
[----:B-1----:R-:W-:-:S04]  /*0090*/  IMAD.WIDE R2, R7, 0x4, R4 ;  /* 0x0000000407027825 */ /* 0x002fc800078e0204 */
[----:B------:R-:W-:Y:S02]  /*00a0*/  IMAD.WIDE.U32 R4, R9, 0x4, R4 ;  /* 0x0000000409047825 */ /* 0x000fe400078e0004 */
[----:B---3--:R-:W2:Y:S04]  /*00b0*/  LDG.E R2, desc[UR6][R2.64] ;  /* 0x0000000602027981 */ /* 0x008ea8000c1e1900 */
[----:B------:R-:W2:Y:S01]  /*00c0*/  LDG.E R5, desc[UR6][R4.64] ;  /* 0x0000000604057981 */ /* 0x000ea2000c1e1900 */
[----:B------:R-:W0:Y:S01]  /*00d0*/  S2UR UR5, SR_CgaCtaId ;  /* 0x00000000000579c3 */ /* 0x000e220000008800 */
[----:B------:R-:W-:Y:S01]  /*00e0*/  UMOV UR4, 0x400 ;  /* 0x0000040000047882 */ /* 0x000fe20000000000 */
[----:B------:R-:W-:Y:S01]  /*00f0*/  ISETP.GT.U32.AND P0, PT, R13, 0x1f, PT ;  /* 0x0000001f0d00780c */ /* 0x000fe20003f04070 */
[----:B0-----:R-:W-:-:S06]  /*0100*/  ULEA UR4, UR5, UR4, 0x18 ;  /* 0x0000000405047291 */ /* 0x001fcc000f8ec0ff */
[----:B------:R-:W-:Y:S02]  /*0110*/  LEA R7, R7, UR4, 0x2 ;  /* 0x0000000407077c11 */ /* 0x000fe4000f8e10ff */
[----:B--2---:R-:W-:-:S05]  /*0120*/  IADD3 R0, PT, PT, R2, R5, RZ ;  /* 0x0000000502007210 */ /* 0x004fca0007ffe0ff */
[----:B------:R0:W-:Y:S01]  /*0130*/  STS [R7], R0 ;  /* 0x0000000007007388 */ /* 0x0001e20000000800 */
[----:B------:R-:W-:Y:S06]  /*0140*/  BAR.SYNC.DEFER_BLOCKING 0x0 ;  /* 0x0000000000007b1d */ /* 0x000fec0000010000 */
[----:B------:R-:W-:Y:S05]  /*0150*/  @P0 EXIT ;  /* 0x000000000000094d */ /* 0x000fea0003800000 */
[C---:B0-----:R-:W-:Y:S02]  /*0160*/  LEA R0, R13.reuse, UR4, 0x2 ;  /* 0x000000040d007c11 */ /* 0x041fe4000f8e10ff */
[----:B------:R-:W-:-:S03]  /*0170*/  ISETP.NE.AND P0, PT, R13, RZ, PT ;  /* 0x000000ff0d00720c */ /* 0x000fc60003f05270 */
[----:B------:R-:W-:Y:S04]  /*0180*/  LDS R2, [R0+0x4] ;  /* 0x0000040000027984 */ /* 0x000fe80000000800 */
[----:B------:R-:W0:Y:S02]  /*0190*/  LDS R3, [R0] ;  /* 0x0000000000037984 */ /* 0x000e240000000800 */
[----:B0-----:R-:W-:-:S05]  /*01a0*/  IADD3 R3, PT, PT, R2, R3, RZ ;  /* 0x0000000302037210 */ /* 0x001fca0007ffe0ff */
[----:B------:R0:W-:Y:S01]  /*01b0*/  STS [R0], R3 ;  /* 0x0000000300007388 */ /* 0x0001e20000000800 */
[----:B------:R-:W-:Y:S05]  /*01c0*/  @P0 EXIT ;  /* 0x000000000000094d */ /* 0x000fea0003800000 */
[----:B------:R-:W1:Y:S01]  /*01d0*/  LDS R5, [UR4] ;  /* 0x00000004ff057984 */ /* 0x000e620008000800 */
[----:B0-----:R-:W0:Y:S02]  /*01e0*/  LDC.64 R2, c[0x0][0x388] ;  /* 0x0000e200ff027b82 */ /* 0x001e240000000a00 */
[----:B0-----:R-:W-:-:S05]  /*01f0*/  IMAD.WIDE.U32 R2, R11, 0x4, R2 ;  /* 0x000000040b027825 */ /* 0x001fca00078e0002 */
[----:B-1----:R-:W-:Y:S01]  /*0200*/  STG.E desc[UR6][R2.64], R5 ;  /* 0x0000000502007986 */ /* 0x002fe2000c101906 */
[----:B------:R-:W-:Y:S05]  /*0210*/  EXIT ;  /* 0x000000000000794d */ /* 0x000fea0003800000 */
.L_x_1:
        /* <DEDUP_REMOVED lines=14> */
.L_x_12:


//--------------------- .text._Z10reduction9ILj8EEvPiS0_ --------------------------
	.section	.text._Z10reduction9ILj8EEvPiS0_,"ax",@progbits
	.align	128
        .global         _Z10reduction9ILj8EEvPiS0_
        .type           _Z10reduction9ILj8EEvPiS0_,@function
        .size           _Z10reduction9ILj8EEvPiS0_,(.L_x_13 - _Z10reduction9ILj8EEvPiS0_)
        .other          _Z10reduction9ILj8EEvPiS0_,@"STO_CUDA_ENTRY STV_DEFAULT"
_Z10reduction9ILj8EEvPiS0_:
.text._Z10reduction9ILj8EEvPiS0_:
        /* <DEDUP_REMOVED lines=17> */
[----:B------:R-:W-:Y:S01]  /*0110*/  LEA R7, R7, UR4, 0x2 ;  /* 0x0000000407077c11 */ /* 0x000fe2000f8e10ff */
[----:B--2---:R-:W-:-:S05]  /*0120*/  IMAD.IADD R0, R2, 0x1, R5 ;  /* 0x0000000102007824 */ /* 0x004fca00078e0205 */
        /* <DEDUP_REMOVED lines=8> */
[----:B------:R-:W-:Y:S04]  /*01b0*/  STS [R0], R3 ;  /* 0x0000000300007388 */ /* 0x000fe80000000800 */
[----:B------:R-:W-:Y:S04]  /*01c0*/  LDS R2, [R0+0x4] ;  /* 0x0000040000027984 */ /* 0x000fe80000000800 */
[----:B------:R-:W0:Y:S02]  /*01d0*/  LDS R5, [R0] ;  /* 0x0000000000057984 */ /* 0x000e240000000800 */
[----:B0-----:R-:W-:-:S05]  /*01e0*/  IMAD.IADD R5, R2, 0x1, R5 ;  /* 0x0000000102057824 */ /* 0x001fca00078e0205 */
[----:B------:R0:W-:Y:S01]  /*01f0*/  STS [R0], R5 ;  /* 0x0000000500007388 */ /* 0x0001e20000000800 */
[----:B------:R-:W-:Y:S05]  /*0200*/  @P0 EXIT ;  /* 0x000000000000094d */ /* 0x000fea0003800000 */
[----:B0-----:R-:W0:Y:S01]  /*0210*/  LDS R5, [UR4] ;  /* 0x00000004ff057984 */ /* 0x001e220008000800 */
[----:B------:R-:W1:Y:S02]  /*0220*/  LDC.64 R2, c[0x0][0x388] ;  /* 0x0000e200ff027b82 */ /* 0x000e640000000a00 */
[----:B-1----:R-:W-:-:S05]  /*0230*/  IMAD.WIDE.U32 R2, R11, 0x4, R2 ;  /* 0x000000040b027825 */ /* 0x002fca00078e0002 */
[----:B0-----:R-:W-:Y:S01]  /*0240*/  STG.E desc[UR6][R2.64], R5 ;  /* 0x0000000502007986 */ /* 0x001fe2000c101906 */
[----:B------:R-:W-:Y:S05]  /*0250*/  EXIT ;  /* 0x000000000000794d */ /* 0x000fea0003800000 */
.L_x_2:
        /* <DEDUP_REMOVED lines=10> */
.L_x_13:


//--------------------- .text._Z10reduction9ILj16EEvPiS0_ --------------------------
	.section	.text._Z10reduction9ILj16EEvPiS0_,"ax",@progbits
	.align	128
        .global         _Z10reduction9ILj16EEvPiS0_
        .type           _Z10reduction9ILj16EEvPiS0_,@function
        .size           _Z10reduction9ILj16EEvPiS0_,(.L_x_14 - _Z10reduction9ILj16EEvPiS0_)
        .other          _Z10reduction9ILj16EEvPiS0_,@"STO_CUDA_ENTRY STV_DEFAULT"
_Z10reduction9ILj16EEvPiS0_:
.text._Z10reduction9ILj16EEvPiS0_:
        /* <DEDUP_REMOVED lines=26> */
[----:B0-----:R-:W-:-:S05]  /*01a0*/  IMAD.IADD R3, R2, 0x1, R3 ;  /* 0x0000000102037824 */ /* 0x001fca00078e0203 */
[----:B------:R-:W-:Y:S04]  /*01b0*/  STS [R0], R3 ;  /* 0x0000000300007388 */ /* 0x000fe80000000800 */
[----:B------:R-:W-:Y:S04]  /*01c0*/  LDS R2, [R0+0x8] ;  /* 0x0000080000027984 */ /* 0x000fe80000000800 */
[----:B------:R-:W0:Y:S02]  /*01d0*/  LDS R5, [R0] ;  /* 0x0000000000057984 */ /* 0x000e240000000800 */
[----:B0-----:R-:W-:-:S05]  /*01e0*/  IADD3 R5, PT, PT, R2, R5, RZ ;  /* 0x0000000502057210 */ /* 0x001fca0007ffe0ff */
[----:B------:R-:W-:Y:S04]  /*01f0*/  STS [R0], R5 ;  /* 0x0000000500007388 */ /* 0x000fe80000000800 */
[----:B------:R-:W-:Y:S04]  /*0200*/  LDS R2, [R0+0x4] ;  /* 0x0000040000027984 */ /* 0x000fe80000000800 */
[----:B------:R-:W0:Y:S02]  /*0210*/  LDS R7, [R0] ;  /* 0x0000000000077984 */ /* 0x000e240000000800 */
[----:B0-----:R-:W-:-:S05]  /*0220*/  IADD3 R7, PT, PT, R2, R7, RZ ;  /* 0x0000000702077210 */ /* 0x001fca0007ffe0ff */
[----:B------:R0:W-:Y:S01]  /*0230*/  STS [R0], R7 ;  /* 0x0000000700007388 */ /* 0x0001e20000000800 */
[----:B------:R-:W-:Y:S05]  /*0240*/  @P0 EXIT ;  /* 0x000000000000094d */ /* 0x000fea0003800000 */
[----:B------:R-:W1:Y:S01]  /*0250*/  LDS R5, [UR4] ;  /* 0x00000004ff057984 */ /* 0x000e620008000800 */
[----:B------:R-:W2:Y:S02]  /*0260*/  LDC.64 R2, c[0x0][0x388] ;  /* 0x0000e200ff027b82 */ /* 0x000ea40000000a00 */
[----:B--2---:R-:W-:-:S05]  /*0270*/  IMAD.WIDE.U32 R2, R11, 0x4, R2 ;  /* 0x000000040b027825 */ /* 0x004fca00078e0002 */
[----:B-1----:R-:W-:Y:S01]  /*0280*/  STG.E desc[UR6][R2.64], R5 ;  /* 0x0000000502007986 */ /* 0x002fe2000c101906 */
[----:B------:R-:W-:Y:S05]  /*0290*/  EXIT ;  /* 0x000000000000794d */ /* 0x000fea0003800000 */
.L_x_3:
        /* <DEDUP_REMOVED lines=14> */
.L_x_14:


//--------------------- .text._Z10reduction9ILj32EEvPiS0_ --------------------------
	.section	.text._Z10reduction9ILj32EEvPiS0_,"ax",@progbits
	.align	128
        .global         _Z10reduction9ILj32EEvPiS0_
        .type           _Z10reduction9ILj32EEvPiS0_,@function
        .size           _Z10reduction9ILj32EEvPiS0_,(.L_x_15 - _Z10reduction9ILj32EEvPiS0_)
        .other          _Z10reduction9ILj32EEvPiS0_,@"STO_CUDA_ENTRY STV_DEFAULT"
_Z10reduction9ILj32EEvPiS0_:
.text._Z10reduction9ILj32EEvPiS0_:
        /* <DEDUP_REMOVED lines=22> */
[C---:B------:R-:W-:Y:S02]  /*0160*/  LEA R2, R11.reuse, UR4, 0x2 ;  /* 0x000000040b027c11 */ /* 0x040fe4000f8e10ff */
[----:B------:R-:W-:-:S03]  /*0170*/  ISETP.NE.AND P0, PT, R11, RZ, PT ;  /* 0x000000ff0b00720c */ /* 0x000fc60003f05270 */
[----:B------:R-:W-:Y:S04]  /*0180*/  LDS R3, [R2+0x20] ;  /* 0x0000200002037984 */ /* 0x000fe80000000800 */
[----:B------:R-:W1:Y:S02]  /*0190*/  LDS R4, [R2] ;  /* 0x0000000002047984 */ /* 0x000e640000000800 */
[----:B-1----:R-:W-:-:S05]  /*01a0*/  IADD3 R3, PT, PT, R3, R4, RZ ;  /* 0x0000000403037210 */ /* 0x002fca0007ffe0ff */
[----:B------:R-:W-:Y:S04]  /*01b0*/  STS [R2], R3 ;  /* 0x0000000302007388 */ /* 0x000fe80000000800 */
[----:B------:R-:W-:Y:S04]  /*01c0*/  LDS R4, [R2+0x10] ;  /* 0x0000100002047984 */ /* 0x000fe80000000800 */
[----:B------:R-:W1:Y:S02]  /*01d0*/  LDS R5, [R2] ;  /* 0x0000000002057984 */ /* 0x000e640000000800 */
[----:B-1----:R-:W-:-:S05]  /*01e0*/  IMAD.IADD R5, R4, 0x1, R5 ;  /* 0x0000000104057824 */ /* 0x002fca00078e0205 */
[----:B------:R-:W-:Y:S04]  /*01f0*/  STS [R2], R5 ;  /* 0x0000000502007388 */ /* 0x000fe80000000800 */
[----:B------:R-:W-:Y:S04]  /*0200*/  LDS R4, [R2+0x8] ;  /* 0x0000080002047984 */ /* 0x000fe80000000800 */
[----:B0-----:R-:W0:Y:S02]  /*0210*/  LDS R7, [R2] ;  /* 0x0000000002077984 */ /* 0x001e240000000800 */
[----:B0-----:R-:W-:-:S05]  /*0220*/  IADD3 R7, PT, PT, R4, R7, RZ ;  /* 0x0000000704077210 */ /* 0x001fca0007ffe0ff */
[----:B------:R-:W-:Y:S04]  /*0230*/  STS [R2], R7 ;  /* 0x0000000702007388 */ /* 0x000fe80000000800 */
[----:B------:R-:W-:Y:S04]  /*0240*/  LDS R4, [R2+0x4] ;  /* 0x0000040002047984 */ /* 0x000fe80000000800 */
[----:B------:R-:W0:Y:S02]  /*0250*/  LDS R9, [R2] ;  /* 0x0000000002097984 */ /* 0x000e240000000800 */
[----:B0-----:R-:W-:-:S05]  /*0260*/  IMAD.IADD R9, R4, 0x1, R9 ;  /* 0x0000000104097824 */ /* 0x001fca00078e0209 */
[----:B------:R0:W-:Y:S01]  /*0270*/  STS [R2], R9 ;  /* 0x0000000902007388 */ /* 0x0001e20000000800 */
[----:B------:R-:W-:Y:S05]  /*0280*/  @P0 EXIT ;  /* 0x000000000000094d */ /* 0x000fea0003800000 */
[----:B------:R-:W1:Y:S01]  /*0290*/  LDS R5, [UR4] ;  /* 0x00000004ff057984 */ /* 0x000e620008000800 */
[----:B0-----:R-:W0:Y:S02]  /*02a0*/  LDC.64 R2, c[0x0][0x388] ;  /* 0x0000e200ff027b82 */ /* 0x001e240000000a00 */
[----:B0-----:R-:W-:-:S05]  /*02b0*/  IMAD.WIDE.U32 R2, R0, 0x4, R2 ;  /* 0x0000000400027825 */ /* 0x001fca00078e0002 */
[----:B-1----:R-:W-:Y:S01]  /*02c0*/  STG.E desc[UR6][R2.64], R5 ;  /* 0x0000000502007986 */ /* 0x002fe2000c101906 */
[----:B------:R-:W-:Y:S05]  /*02d0*/  EXIT ;  /* 0x000000000000794d */ /* 0x000fea0003800000 */
.L_x_4:
        /* <DEDUP_REMOVED lines=10> */
.L_x_15:


//--------------------- .text._Z10reduction9ILj64EEvPiS0_ --------------------------
	.section	.text._Z10reduction9ILj64EEvPiS0_,"ax",@progbits
	.align	128
        .global         _Z10reduction9ILj64EEvPiS0_
        .type           _Z10reduction9ILj64EEvPiS0_,@function
        .size           _Z10reduction9ILj64EEvPiS0_,(.L_x_16 - _Z10reduction9ILj64EEvPiS0_)
        .other          _Z10reduction9ILj64EEvPiS0_,@"STO_CUDA_ENTRY STV_DEFAULT"
_Z10reduction9ILj64EEvPiS0_:
.text._Z10reduction9ILj64EEvPiS0_:
        /* <DEDUP_REMOVED lines=50> */
.L_x_5:
        /* <DEDUP_REMOVED lines=14> */
.L_x_16:


//--------------------- .text._Z10reduction9ILj128EEvPiS0_ --------------------------
	.section	.text._Z10reduction9ILj128EEvPiS0_,"ax",@progbits
	.align	128
        .global         _Z10reduction9ILj128EEvPiS0_
        .type           _Z10reduction9ILj128EEvPiS0_,@function
        .size           _Z10reduction9ILj128EEvPiS0_,(.L_x_17 - _Z10reduction9ILj128EEvPiS0_)
        .other          _Z10reduction9ILj128EEvPiS0_,@"STO_CUDA_ENTRY STV_DEFAULT"
_Z10reduction9ILj128EEvPiS0_:
.text._Z10reduction9ILj128EEvPiS0_:
        /* <DEDUP_REMOVED lines=54> */
.L_x_6:
        /* <DEDUP_REMOVED lines=10> */
.L_x_17:


//--------------------- .text._Z10reduction9ILj256EEvPiS0_ --------------------------
	.section	.text._Z10reduction9ILj256EEvPiS0_,"ax",@progbits
	.align	128
        .global         _Z10reduction9ILj256EEvPiS0_
        .type           _Z10reduction9ILj256EEvPiS0_,@function
        .size           _Z10reduction9ILj256EEvPiS0_,(.L_x_18 - _Z10reduction9ILj256EEvPiS0_)
        .other          _Z10reduction9ILj256EEvPiS0_,@"STO_CUDA_ENTRY STV_DEFAULT"
_Z10reduction9ILj256EEvPiS0_:
.text._Z10reduction9ILj256EEvPiS0_:
        /* <DEDUP_REMOVED lines=15> */
[C---:B------:R-:W-:Y:S02]  /*00f0*/  ISETP.GT.U32.AND P0, PT, R2.reuse, 0x3f, PT ;  /* 0x0000003f0200780c */ /* 0x040fe40003f04070 */
[----:B------:R-:W-:Y:S01]  /*0100*/  ISETP.GT.U32.AND P1, PT, R2, 0x1f, PT ;  /* 0x0000001f0200780c */ /* 0x000fe20003f24070 */
[----:B0-----:R-:W-:-:S06]  /*0110*/  ULEA UR4, UR5, UR4, 0x18 ;  /* 0x0000000405047291 */ /* 0x001fcc000f8ec0ff */
[----:B------:R-:W-:Y:S02]  /*0120*/  LEA R8, R3, UR4, 0x2 ;  /* 0x0000000403087c11 */ /* 0x000fe4000f8e10ff */
[----:B------:R-:W-:Y:S02]  /*0130*/  LEA R9, R2, UR4, 0x2 ;  /* 0x0000000402097c11 */ /* 0x000fe4000f8e10ff */
[----:B--2---:R-:W-:-:S05]  /*0140*/  IADD3 R3, PT, PT, R4, R7, RZ ;  /* 0x0000000704037210 */ /* 0x004fca0007ffe0ff */
[----:B------:R-:W-:Y:S01]  /*0150*/  STS [R8], R3 ;  /* 0x0000000308007388 */ /* 0x000fe20000000800 */
[----:B------:R-:W-:Y:S06]  /*0160*/  BAR.SYNC.DEFER_BLOCKING 0x0 ;  /* 0x0000000000007b1d */ /* 0x000fec0000010000 */
[----:B------:R-:W-:Y:S04]  /*0170*/  @!P0 LDS R4, [R9+0x100] ;  /* 0x0001000009048984 */ /* 0x000fe80000000800 */
[----:B------:R-:W0:Y:S02]  /*0180*/  @!P0 LDS R5, [R9] ;  /* 0x0000000009058984 */ /* 0x000e240000000800 */
[----:B0-----:R-:W-:-:S05]  /*0190*/  @!P0 IMAD.IADD R4, R4, 0x1, R5 ;  /* 0x0000000104048824 */ /* 0x001fca00078e0205 */
[----:B------:R0:W-:Y:S01]  /*01a0*/  @!P0 STS [R9], R4 ;  /* 0x0000000409008388 */ /* 0x0001e20000000800 */
[----:B------:R-:W-:Y:S06]  /*01b0*/  BAR.SYNC.DEFER_BLOCKING 0x0 ;  /* 0x0000000000007b1d */ /* 0x000fec0000010000 */
[----:B------:R-:W-:Y:S05]  /*01c0*/  @P1 EXIT ;  /* 0x000000000000194d */ /* 0x000fea0003800000 */
[----:B------:R-:W-:Y:S01]  /*01d0*/  LDS R3, [R9+0x80] ;  /* 0x0000800009037984 */ /* 0x000fe20000000800 */
[----:B------:R-:W-:-:S03]  /*01e0*/  ISETP.NE.AND P0, PT, R2, RZ, PT ;  /* 0x000000ff0200720c */ /* 0x000fc60003f05270 */
[----:B0-----:R-:W0:Y:S02]  /*01f0*/  LDS R4, [R9] ;  /* 0x0000000009047984 */ /* 0x001e240000000800 */
        /* <DEDUP_REMOVED lines=28> */
.L_x_7:
        /* <DEDUP_REMOVED lines=12> */
.L_x_18:


//--------------------- .text._Z10reduction9ILj512EEvPiS0_ --------------------------
	.section	.text._Z10reduction9ILj512EEvPiS0_,"ax",@progbits
	.align	128
        .global         _Z10reduction9ILj512EEvPiS0_
        .type           _Z10reduction9ILj512EEvPiS0_,@function
        .size           _Z10reduction9ILj512EEvPiS0_,(.L_x_19 - _Z10reduction9ILj512EEvPiS0_)
        .other          _Z10reduction9ILj512EEvPiS0_,@"STO_CUDA_ENTRY STV_DEFAULT"
_Z10reduction9ILj512EEvPiS0_:
.text._Z10reduction9ILj512EEvPiS0_:
        /* <DEDUP_REMOVED lines=8> */
[C---:B-1----:R-:W-:Y:S01]  /*0080*/  IMAD.WIDE R4, R3.reuse, 0x4, R6 ;  /* 0x0000000403047825 */ /* 0x042fe200078e0206 */
[----:B------:R-:W-:-:S05]  /*0090*/  IADD3 R9, PT, PT, R3, UR4, RZ ;  /* 0x0000000403097c10 */ /* 0x000fca000fffe0ff */
[----:B------:R-:W-:Y:S01]  /*00a0*/  IMAD.WIDE.U32 R6, R9, 0x4, R6 ;  /* 0x0000000409067825 */ /* 0x000fe200078e0006 */
[----:B---3--:R-:W2:Y:S05]  /*00b0*/  LDG.E R4, desc[UR6][R4.64] ;  /* 0x0000000604047981 */ /* 0x008eaa000c1e1900 */
[----:B------:R-:W2:Y:S01]  /*00c0*/  LDG.E R7, desc[UR6][R6.64] ;  /* 0x0000000606077981 */ /* 0x000ea2000c1e1900 */
[----:B------:R-:W0:Y:S01]  /*00d0*/  S2UR UR5, SR_CgaCtaId ;  /* 0x00000000000579c3 */ /* 0x000e220000008800 */
[----:B------:R-:W-:Y:S01]  /*00e0*/  UMOV UR4, 0x400 ;  /* 0x0000040000047882 */ /* 0x000fe20000000000 */
[C---:B------:R-:W-:Y:S02]  /*00f0*/  ISETP.GT.U32.AND P1, PT, R2.reuse, 0x7f, PT ;  /* 0x0000007f0200780c */ /* 0x040fe40003f24070 */
[----:B------:R-:W-:Y:S01]  /*0100*/  ISETP.GT.U32.AND P0, PT, R2, 0x3f, PT ;  /* 0x0000003f0200780c */ /* 0x000fe20003f04070 */
[----:B0-----:R-:W-:-:S06]  /*0110*/  ULEA UR4, UR5, UR4, 0x18 ;  /* 0x0000000405047291 */ /* 0x001fcc000f8ec0ff */
[----:B------:R-:W-:Y:S02]  /*0120*/  LEA R8, R3, UR4, 0x2 ;  /* 0x0000000403087c11 */ /* 0x000fe4000f8e10ff */
[----:B------:R-:W-:Y:S01]  /*0130*/  LEA R9, R2, UR4, 0x2 ;  /* 0x0000000402097c11 */ /* 0x000fe2000f8e10ff */
[----:B--2---:R-:W-:-:S05]  /*0140*/  IMAD.IADD R3, R4, 0x1, R7 ;  /* 0x0000000104037824 */ /* 0x004fca00078e0207 */
[----:B------:R-:W-:Y:S01]  /*0150*/  STS [R8], R3 ;  /* 0x0000000308007388 */ /* 0x000fe20000000800 */
[----:B------:R-:W-:Y:S06]  /*0160*/  BAR.SYNC.DEFER_BLOCKING 0x0 ;  /* 0x0000000000007b1d */ /* 0x000fec0000010000 */
[----:B------:R-:W-:Y:S04]  /*0170*/  @!P1 LDS R4, [R9+0x200] ;  /* 0x0002000009049984 */ /* 0x000fe80000000800 */
[----:B------:R-:W0:Y:S02]  /*0180*/  @!P1 LDS R5, [R9] ;  /* 0x0000000009059984 */ /* 0x000e240000000800 */
[----:B0-----:R-:W-:-:S05]  /*0190*/  @!P1 IADD3 R4, PT, PT, R4, R5, RZ ;  /* 0x0000000504049210 */ /* 0x001fca0007ffe0ff */
[----:B------:R-:W-:Y:S01]  /*01a0*/  @!P1 STS [R9], R4 ;  /* 0x0000000409009388 */ /* 0x000fe20000000800 */
[----:B------:R-:W-:Y:S01]  /*01b0*/  BAR.SYNC.DEFER_BLOCKING 0x0 ;  /* 0x0000000000007b1d */ /* 0x000fe20000010000 */
[----:B------:R-:W-:-:S05]  /*01c0*/  ISETP.GT.U32.AND P1, PT, R2, 0x1f, PT ;  /* 0x0000001f0200780c */ /* 0x000fca0003f24070 */
        /* <DEDUP_REMOVED lines=8> */
[----:B------:R-:W1:Y:S02]  /*0250*/  LDS R4, [R9] ;  /* 0x0000000009047984 */ /* 0x000e640000000800 */
[----:B-1----:R-:W-:-:S05]  /*0260*/  IADD3 R4, PT, PT, R3, R4, RZ ;  /* 0x0000000403047210 */ /* 0x002fca0007ffe0ff */
[----:B------:R-:W-:Y:S04]  /*0270*/  STS [R9], R4 ;  /* 0x0000000409007388 */ /* 0x000fe80000000800 */
[----:B------:R-:W-:Y:S04]  /*0280*/  LDS R3, [R9+0x40] ;  /* 0x0000400009037984 */ /* 0x000fe80000000800 */
[----:B0-----:R-:W0:Y:S02]  /*0290*/  LDS R6, [R9] ;  /* 0x0000000009067984 */ /* 0x001e240000000800 */
        /* <DEDUP_REMOVED lines=20> */
[----:B------:R-:W2:Y:S02]  /*03e0*/  LDC.64 R2, c[0x0][0x388] ;  /* 0x0000e200ff027b82 */ /* 0x000ea40000000a00 */
[----:B--2---:R-:W-:-:S05]  /*03f0*/  IMAD.WIDE.U32 R2, R0, 0x4, R2 ;  /* 0x0000000400027825 */ /* 0x004fca00078e0002 */
[----:B-1----:R-:W-:Y:S01]  /*0400*/  STG.E desc[UR6][R2.64], R5 ;  /* 0x0000000502007986 */ /* 0x002fe2000c101906 */
[----:B------:R-:W-:Y:S05]  /*0410*/  EXIT ;  /* 0x000000000000794d */ /* 0x000fea0003800000 */
.L_x_8:
        /* <DEDUP_REMOVED lines=14> */
.L_x_19:


//--------------------- .text._Z10reduction9ILj1024EEvPiS0_ --------------------------
	.section	.text._Z10reduction9ILj1024EEvPiS0_,"ax",@progbits
	.align	128
        .global         _Z10reduction9ILj1024EEvPiS0_
        .type           _Z10reduction9ILj1024EEvPiS0_,@function
        .size           _Z10reduction9ILj1024EEvPiS0_,(.L_x_20 - _Z10reduction9ILj1024EEvPiS0_)
        .other          _Z10reduction9ILj1024EEvPiS0_,@"STO_CUDA_ENTRY STV_DEFAULT"
_Z10reduction9ILj1024EEvPiS0_:
.text._Z10reduction9ILj1024EEvPiS0_:
        /* <DEDUP_REMOVED lines=26> */
[----:B------:R-:W-:Y:S01]  /*01a0*/  @!P1 STS [R3], R4 ;  /* 0x0000000403009388 */ /* 0x000fe20000000800 */
[----:B------:R-:W-:Y:S01]  /*01b0*/  BAR.SYNC.DEFER_BLOCKING 0x0 ;  /* 0x0000000000007b1d */ /* 0x000fe20000010000 */
[----:B------:R-:W-:-:S05]  /*01c0*/  ISETP.GT.U32.AND P1, PT, R2, 0x3f, PT ;  /* 0x0000003f0200780c */ /* 0x000fca0003f24070 */
        /* <DEDUP_REMOVED lines=43> */
.L_x_9:
        /* <DEDUP_REMOVED lines=16> */
.L_x_20:


//--------------------- .text._Z10reduction9ILj2048EEvPiS0_ --------------------------
	.section	.text._Z10reduction9ILj2048EEvPiS0_,"ax",@progbits
	.align	128
        .global         _Z10reduction9ILj2048EEvPiS0_
        .type           _Z10reduction9ILj2048EEvPiS0_,@function
        .size           _Z10reduction9ILj2048EEvPiS0_,(.L_x_21 - _Z10reduction9ILj2048EEvPiS0_)
        .other          _Z10reduction9ILj2048EEvPiS0_,@"STO_CUDA_ENTRY STV_DEFAULT"
_Z10reduction9ILj2048EEvPiS0_:
.text._Z10reduction9ILj2048EEvPiS0_:
        /* <DEDUP_REMOVED lines=44> */
[----:B------:R0:W-:Y:S01]  /*02c0*/  @!P1 STS [R3], R4 ;  /* 0x0000000403009388 */ /* 0x0001e20000000800 */
[----:B------:R-:W-:Y:S06]  /*02d0*/  BAR.SYNC.DEFER_BLOCKING 0x0 ;  /* 0x0000000000007b1d */ /* 0x000fec0000010000 */
[----:B------:R-:W-:Y:S05]  /*02e0*/  @P0 EXIT ;  /* 0x000000000000094d */ /* 0x000fea0003800000 */
[----:B0-----:R-:W-:Y:S01]  /*02f0*/  LDS R4, [R3+0x80] ;  /* 0x0000800003047984 */ /* 0x001fe20000000800 */
[----:B------:R-:W-:-:S03]  /*0300*/  ISETP.NE.AND P0, PT, R2, RZ, PT ;  /* 0x000000ff0200720c */ /* 0x000fc60003f05270 */
        /* <DEDUP_REMOVED lines=29> */
.L_x_10:
        /* <DEDUP_REMOVED lines=10> */
.L_x_21:


//--------------------- .nv.shared._Z10reduction9ILj2EEvPiS0_ --------------------------
	.section	.nv.shared._Z10reduction9ILj2EEvPiS0_,"aw",@nobits
	.sectionflags	@""
	.align	16
	.zero		1024


//--------------------- .nv.shared.reserved.0     --------------------------
	.section	.nv.shared.reserved.0,"aw",@nobits
	.weak		__nv_reservedSMEM_offset_0_alias
	.size		__nv_reservedSMEM_offset_0_alias, 0, 64
	.other		__nv_reservedSMEM_offset_0_alias,@"STO_CUDA_RESERVED_SHARED STV_DEFAULT"
__nv_reservedSMEM_offset_0_alias:
	.zero		0
	.zero		64


//--------------------- .nv.shared._Z10reduction9ILj4EEvPiS0_ --------------------------
	.section	.nv.shared._Z10reduction9ILj4EEvPiS0_,"aw",@nobits
	.sectionflags	@""
	.align	16
	.zero		1024


//--------------------- .nv.shared._Z10reduction9ILj8EEvPiS0_ --------------------------
	.section	.nv.shared._Z10reduction9ILj8EEvPiS0_,"aw",@nobits
	.sectionflags	@""
	.align	16
	.zero		1024


//--------------------- .nv.shared._Z10reduction9ILj16EEvPiS0_ --------------------------
	.section	.nv.shared._Z10reduction9ILj16EEvPiS0_,"aw",@nobits
	.sectionflags	@""
	.align	16
	.zero		1024


//--------------------- .nv.shared._Z10reduction9ILj32EEvPiS0_ --------------------------
	.section	.nv.shared._Z10reduction9ILj32EEvPiS0_,"aw",@nobits
	.sectionflags	@""
	.align	16
	.zero		1024


//--------------------- .nv.shared._Z10reduction9ILj64EEvPiS0_ --------------------------
	.section	.nv.shared._Z10reduction9ILj64EEvPiS0_,"aw",@nobits
	.sectionflags	@""
	.align	16
	.zero		1024


//--------------------- .nv.shared._Z10reduction9ILj128EEvPiS0_ --------------------------
	.section	.nv.shared._Z10reduction9ILj128EEvPiS0_,"aw",@nobits
	.sectionflags	@""
	.align	16
	.zero		1024


//--------------------- .nv.shared._Z10reduction9ILj256EEvPiS0_ --------------------------
	.section	.nv.shared._Z10reduction9ILj256EEvPiS0_,"aw",@nobits
	.sectionflags	@""
	.align	16
	.zero		1024


//--------------------- .nv.shared._Z10reduction9ILj512EEvPiS0_ --------------------------
	.section	.nv.shared._Z10reduction9ILj512EEvPiS0_,"aw",@nobits
	.sectionflags	@""
	.align	16
	.zero		1024


//--------------------- .nv.shared._Z10reduction9ILj1024EEvPiS0_ --------------------------
	.section	.nv.shared._Z10reduction9ILj1024EEvPiS0_,"aw",@nobits
	.sectionflags	@""
	.align	16
	.zero		1024


//--------------------- .nv.shared._Z10reduction9ILj2048EEvPiS0_ --------------------------
	.section	.nv.shared._Z10reduction9ILj2048EEvPiS0_,"aw",@nobits
	.sectionflags	@""
	.align	16
	.zero		1024


//--------------------- .nv.constant0._Z10reduction9ILj2EEvPiS0_ --------------------------
	.section	.nv.constant0._Z10reduction9ILj2EEvPiS0_,"a",@progbits
	.sectionflags	@""
	.align	4
.nv.constant0._Z10reduction9ILj2EEvPiS0_:
	.zero		912


//--------------------- .nv.constant0._Z10reduction9ILj4EEvPiS0_ --------------------------
	.section	.nv.constant0._Z10reduction9ILj4EEvPiS0_,"a",@progbits
	.sectionflags	@""
	.align	4
.nv.constant0._Z10reduction9ILj4EEvPiS0_:
	.zero		912


//--------------------- .nv.constant0._Z10reduction9ILj8EEvPiS0_ --------------------------
	.section	.nv.constant0._Z10reduction9ILj8EEvPiS0_,"a",@progbits
	.sectionflags	@""
	.align	4
.nv.constant0._Z10reduction9ILj8EEvPiS0_:
	.zero		912


//--------------------- .nv.constant0._Z10reduction9ILj16EEvPiS0_ --------------------------
	.section	.nv.constant0._Z10reduction9ILj16EEvPiS0_,"a",@progbits
	.sectionflags	@""
	.align	4
.nv.constant0._Z10reduction9ILj16EEvPiS0_:
	.zero		912


//--------------------- .nv.constant0._Z10reduction9ILj32EEvPiS0_ --------------------------
	.section	.nv.constant0._Z10reduction9ILj32EEvPiS0_,"a",@progbits
	.sectionflags	@""
	.align	4
.nv.constant0._Z10reduction9ILj32EEvPiS0_:
	.zero		912


//--------------------- .nv.constant0._Z10reduction9ILj64EEvPiS0_ --------------------------
	.section	.nv.constant0._Z10reduction9ILj64EEvPiS0_,"a",@progbits
	.sectionflags	@""
	.align	4
.nv.constant0._Z10reduction9ILj64EEvPiS0_:
	.zero		912


//--------------------- .nv.constant0._Z10reduction9ILj128EEvPiS0_ --------------------------
	.section	.nv.constant0._Z10reduction9ILj128EEvPiS0_,"a",@progbits
	.sectionflags	@""
	.align	4
.nv.constant0._Z10reduction9ILj128EEvPiS0_:
	.zero		912


//--------------------- .nv.constant0._Z10reduction9ILj256EEvPiS0_ --------------------------
	.section	.nv.constant0._Z10reduction9ILj256EEvPiS0_,"a",@progbits
	.sectionflags	@""
	.align	4
.nv.constant0._Z10reduction9ILj256EEvPiS0_:
	.zero		912


//--------------------- .nv.constant0._Z10reduction9ILj512EEvPiS0_ --------------------------
	.section	.nv.constant0._Z10reduction9ILj512EEvPiS0_,"a",@progbits
	.sectionflags	@""
	.align	4
.nv.constant0._Z10reduction9ILj512EEvPiS0_:
	.zero		912


//--------------------- .nv.constant0._Z10reduction9ILj1024EEvPiS0_ --------------------------
	.section	.nv.constant0._Z10reduction9ILj1024EEvPiS0_,"a",@progbits
	.sectionflags	@""
	.align	4
.nv.constant0._Z10reduction9ILj1024EEvPiS0_:
	.zero		912


//--------------------- .nv.constant0._Z10reduction9ILj2048EEvPiS0_ --------------------------
	.section	.nv.constant0._Z10reduction9ILj2048EEvPiS0_,"a",@progbits
	.sectionflags	@""
	.align	4
.nv.constant0._Z10reduction9ILj2048EEvPiS0_:
	.zero		912


//--------------------- SYMBOLS --------------------------

	.type		.nv.reservedSmem.offset0,@object
	.size		.nv.reservedSmem.offset0,0x4
	.type		.nv.reservedSmem.cap,@object
	.size		.nv.reservedSmem.cap,0x4
